//
// Generated by NVIDIA NVVM Compiler
//
// Compiler Build ID: CL-36424714
// Cuda compilation tools, release 13.0, V13.0.88
// Based on NVVM 20.0.0
//

.version 9.0
.target sm_100
.address_size 64

	// .globl	_Z5boundPii
// _ZZ6phase1PiiiE6temp_d has been demoted
// _ZZ10phase2_horPiiiE5hor_d has been demoted
// _ZZ10phase2_horPiiiE7pivot_d has been demoted
// _ZZ6phase2PiiiE5hor_d has been demoted
// _ZZ6phase2PiiiE6vert_d has been demoted
// _ZZ6phase2PiiiE7pivot_d has been demoted
// _ZZ10phase2_verPiiiE6vert_d has been demoted
// _ZZ10phase2_verPiiiE7pivot_d has been demoted
// _ZZ6phase3PiiiE5hor_d has been demoted
// _ZZ6phase3PiiiE6vert_d has been demoted
// _ZZ6phase3PiiiE4temp has been demoted

.visible .entry _Z5boundPii(
	.param .u64 .ptr .align 1 _Z5boundPii_param_0,
	.param .u32 _Z5boundPii_param_1
)
{
	.reg .b32 	%r<13>;
	.reg .b64 	%rd<5>;

	ld.param.u64 	%rd1, [_Z5boundPii_param_0];
	ld.param.u32 	%r1, [_Z5boundPii_param_1];
	cvta.to.global.u64 	%rd2, %rd1;
	mov.u32 	%r2, %ctaid.y;
	shl.b32 	%r3, %r2, 6;
	mov.u32 	%r4, %tid.y;
	add.s32 	%r5, %r3, %r4;
	mov.u32 	%r6, %ctaid.x;
	shl.b32 	%r7, %r6, 6;
	mov.u32 	%r8, %tid.x;
	add.s32 	%r9, %r7, %r8;
	mad.lo.s32 	%r10, %r1, %r5, %r9;
	mul.wide.s32 	%rd3, %r10, 4;
	add.s64 	%rd4, %rd2, %rd3;
	ld.global.u32 	%r11, [%rd4];
	min.s32 	%r12, %r11, 1073741823;
	st.global.u32 	[%rd4], %r12;
	ret;

}
	// .globl	_Z6phase1Piii
.visible .entry _Z6phase1Piii(
	.param .u64 .ptr .align 1 _Z6phase1Piii_param_0,
	.param .u32 _Z6phase1Piii_param_1,
	.param .u32 _Z6phase1Piii_param_2
)
{
	.reg .pred 	%p<2>;
	.reg .b32 	%r<675>;
	.reg .b64 	%rd<7>;
	// demoted variable
	.shared .align 4 .b8 _ZZ6phase1PiiiE6temp_d[16384];
	ld.param.u64 	%rd3, [_Z6phase1Piii_param_0];
	ld.param.u32 	%r7, [_Z6phase1Piii_param_1];
	ld.param.u32 	%r8, [_Z6phase1Piii_param_2];
	cvta.to.global.u64 	%rd4, %rd3;
	mov.u32 	%r9, %tid.y;
	mov.u32 	%r1, %tid.x;
	mad.lo.s32 	%r10, %r7, %r8, %r7;
	shl.b32 	%r11, %r10, 6;
	mad.lo.s32 	%r12, %r8, %r9, %r1;
	add.s32 	%r13, %r12, %r11;
	mul.wide.s32 	%rd5, %r13, 4;
	add.s64 	%rd1, %rd4, %rd5;
	ld.global.u32 	%r14, [%rd1];
	shl.b32 	%r15, %r9, 8;
	mov.u32 	%r16, _ZZ6phase1PiiiE6temp_d;
	add.s32 	%r2, %r16, %r15;
	shl.b32 	%r17, %r1, 2;
	add.s32 	%r3, %r2, %r17;
	st.shared.u32 	[%r3], %r14;
	shl.b32 	%r18, %r8, 5;
	add.s32 	%r19, %r13, %r18;
	mul.wide.s32 	%rd6, %r19, 4;
	add.s64 	%rd2, %rd4, %rd6;
	ld.global.u32 	%r20, [%rd2];
	st.shared.u32 	[%r3+8192], %r20;
	ld.global.u32 	%r21, [%rd1+128];
	st.shared.u32 	[%r3+128], %r21;
	ld.global.u32 	%r22, [%rd2+128];
	st.shared.u32 	[%r3+8320], %r22;
	bar.sync 	0;
	mov.b32 	%r674, 0;
$L__BB1_1:
	.pragma "nounroll";
	shl.b32 	%r23, %r674, 2;
	add.s32 	%r24, %r2, %r23;
	ld.shared.u32 	%r25, [%r24];
	shl.b32 	%r26, %r674, 8;
	add.s32 	%r28, %r16, %r26;
	add.s32 	%r30, %r28, %r17;
	ld.shared.u32 	%r31, [%r30];
	add.s32 	%r32, %r31, %r25;
	ld.shared.u32 	%r33, [%r3];
	min.s32 	%r34, %r32, %r33;
	st.shared.u32 	[%r3], %r34;
	ld.shared.u32 	%r35, [%r24+8192];
	ld.shared.u32 	%r36, [%r30];
	add.s32 	%r37, %r36, %r35;
	ld.shared.u32 	%r38, [%r3+8192];
	min.s32 	%r39, %r37, %r38;
	st.shared.u32 	[%r3+8192], %r39;
	ld.shared.u32 	%r40, [%r24];
	ld.shared.u32 	%r41, [%r30+128];
	add.s32 	%r42, %r41, %r40;
	ld.shared.u32 	%r43, [%r3+128];
	min.s32 	%r44, %r42, %r43;
	st.shared.u32 	[%r3+128], %r44;
	ld.shared.u32 	%r45, [%r24+8192];
	ld.shared.u32 	%r46, [%r30+128];
	add.s32 	%r47, %r46, %r45;
	ld.shared.u32 	%r48, [%r3+8320];
	min.s32 	%r49, %r47, %r48;
	st.shared.u32 	[%r3+8320], %r49;
	bar.sync 	0;
	ld.shared.u32 	%r50, [%r24+4];
	ld.shared.u32 	%r51, [%r30+256];
	add.s32 	%r52, %r51, %r50;
	ld.shared.u32 	%r53, [%r3];
	min.s32 	%r54, %r52, %r53;
	st.shared.u32 	[%r3], %r54;
	ld.shared.u32 	%r55, [%r24+8196];
	ld.shared.u32 	%r56, [%r30+256];
	add.s32 	%r57, %r56, %r55;
	ld.shared.u32 	%r58, [%r3+8192];
	min.s32 	%r59, %r57, %r58;
	st.shared.u32 	[%r3+8192], %r59;
	ld.shared.u32 	%r60, [%r24+4];
	ld.shared.u32 	%r61, [%r30+384];
	add.s32 	%r62, %r61, %r60;
	ld.shared.u32 	%r63, [%r3+128];
	min.s32 	%r64, %r62, %r63;
	st.shared.u32 	[%r3+128], %r64;
	ld.shared.u32 	%r65, [%r24+8196];
	ld.shared.u32 	%r66, [%r30+384];
	add.s32 	%r67, %r66, %r65;
	ld.shared.u32 	%r68, [%r3+8320];
	min.s32 	%r69, %r67, %r68;
	st.shared.u32 	[%r3+8320], %r69;
	bar.sync 	0;
	ld.shared.u32 	%r70, [%r24+8];
	ld.shared.u32 	%r71, [%r30+512];
	add.s32 	%r72, %r71, %r70;
	ld.shared.u32 	%r73, [%r3];
	min.s32 	%r74, %r72, %r73;
	st.shared.u32 	[%r3], %r74;
	ld.shared.u32 	%r75, [%r24+8200];
	ld.shared.u32 	%r76, [%r30+512];
	add.s32 	%r77, %r76, %r75;
	ld.shared.u32 	%r78, [%r3+8192];
	min.s32 	%r79, %r77, %r78;
	st.shared.u32 	[%r3+8192], %r79;
	ld.shared.u32 	%r80, [%r24+8];
	ld.shared.u32 	%r81, [%r30+640];
	add.s32 	%r82, %r81, %r80;
	ld.shared.u32 	%r83, [%r3+128];
	min.s32 	%r84, %r82, %r83;
	st.shared.u32 	[%r3+128], %r84;
	ld.shared.u32 	%r85, [%r24+8200];
	ld.shared.u32 	%r86, [%r30+640];
	add.s32 	%r87, %r86, %r85;
	ld.shared.u32 	%r88, [%r3+8320];
	min.s32 	%r89, %r87, %r88;
	st.shared.u32 	[%r3+8320], %r89;
	bar.sync 	0;
	ld.shared.u32 	%r90, [%r24+12];
	ld.shared.u32 	%r91, [%r30+768];
	add.s32 	%r92, %r91, %r90;
	ld.shared.u32 	%r93, [%r3];
	min.s32 	%r94, %r92, %r93;
	st.shared.u32 	[%r3], %r94;
	ld.shared.u32 	%r95, [%r24+8204];
	ld.shared.u32 	%r96, [%r30+768];
	add.s32 	%r97, %r96, %r95;
	ld.shared.u32 	%r98, [%r3+8192];
	min.s32 	%r99, %r97, %r98;
	st.shared.u32 	[%r3+8192], %r99;
	ld.shared.u32 	%r100, [%r24+12];
	ld.shared.u32 	%r101, [%r30+896];
	add.s32 	%r102, %r101, %r100;
	ld.shared.u32 	%r103, [%r3+128];
	min.s32 	%r104, %r102, %r103;
	st.shared.u32 	[%r3+128], %r104;
	ld.shared.u32 	%r105, [%r24+8204];
	ld.shared.u32 	%r106, [%r30+896];
	add.s32 	%r107, %r106, %r105;
	ld.shared.u32 	%r108, [%r3+8320];
	min.s32 	%r109, %r107, %r108;
	st.shared.u32 	[%r3+8320], %r109;
	bar.sync 	0;
	ld.shared.u32 	%r110, [%r24+16];
	ld.shared.u32 	%r111, [%r30+1024];
	add.s32 	%r112, %r111, %r110;
	ld.shared.u32 	%r113, [%r3];
	min.s32 	%r114, %r112, %r113;
	st.shared.u32 	[%r3], %r114;
	ld.shared.u32 	%r115, [%r24+8208];
	ld.shared.u32 	%r116, [%r30+1024];
	add.s32 	%r117, %r116, %r115;
	ld.shared.u32 	%r118, [%r3+8192];
	min.s32 	%r119, %r117, %r118;
	st.shared.u32 	[%r3+8192], %r119;
	ld.shared.u32 	%r120, [%r24+16];
	ld.shared.u32 	%r121, [%r30+1152];
	add.s32 	%r122, %r121, %r120;
	ld.shared.u32 	%r123, [%r3+128];
	min.s32 	%r124, %r122, %r123;
	st.shared.u32 	[%r3+128], %r124;
	ld.shared.u32 	%r125, [%r24+8208];
	ld.shared.u32 	%r126, [%r30+1152];
	add.s32 	%r127, %r126, %r125;
	ld.shared.u32 	%r128, [%r3+8320];
	min.s32 	%r129, %r127, %r128;
	st.shared.u32 	[%r3+8320], %r129;
	bar.sync 	0;
	ld.shared.u32 	%r130, [%r24+20];
	ld.shared.u32 	%r131, [%r30+1280];
	add.s32 	%r132, %r131, %r130;
	ld.shared.u32 	%r133, [%r3];
	min.s32 	%r134, %r132, %r133;
	st.shared.u32 	[%r3], %r134;
	ld.shared.u32 	%r135, [%r24+8212];
	ld.shared.u32 	%r136, [%r30+1280];
	add.s32 	%r137, %r136, %r135;
	ld.shared.u32 	%r138, [%r3+8192];
	min.s32 	%r139, %r137, %r138;
	st.shared.u32 	[%r3+8192], %r139;
	ld.shared.u32 	%r140, [%r24+20];
	ld.shared.u32 	%r141, [%r30+1408];
	add.s32 	%r142, %r141, %r140;
	ld.shared.u32 	%r143, [%r3+128];
	min.s32 	%r144, %r142, %r143;
	st.shared.u32 	[%r3+128], %r144;
	ld.shared.u32 	%r145, [%r24+8212];
	ld.shared.u32 	%r146, [%r30+1408];
	add.s32 	%r147, %r146, %r145;
	ld.shared.u32 	%r148, [%r3+8320];
	min.s32 	%r149, %r147, %r148;
	st.shared.u32 	[%r3+8320], %r149;
	bar.sync 	0;
	ld.shared.u32 	%r150, [%r24+24];
	ld.shared.u32 	%r151, [%r30+1536];
	add.s32 	%r152, %r151, %r150;
	ld.shared.u32 	%r153, [%r3];
	min.s32 	%r154, %r152, %r153;
	st.shared.u32 	[%r3], %r154;
	ld.shared.u32 	%r155, [%r24+8216];
	ld.shared.u32 	%r156, [%r30+1536];
	add.s32 	%r157, %r156, %r155;
	ld.shared.u32 	%r158, [%r3+8192];
	min.s32 	%r159, %r157, %r158;
	st.shared.u32 	[%r3+8192], %r159;
	ld.shared.u32 	%r160, [%r24+24];
	ld.shared.u32 	%r161, [%r30+1664];
	add.s32 	%r162, %r161, %r160;
	ld.shared.u32 	%r163, [%r3+128];
	min.s32 	%r164, %r162, %r163;
	st.shared.u32 	[%r3+128], %r164;
	ld.shared.u32 	%r165, [%r24+8216];
	ld.shared.u32 	%r166, [%r30+1664];
	add.s32 	%r167, %r166, %r165;
	ld.shared.u32 	%r168, [%r3+8320];
	min.s32 	%r169, %r167, %r168;
	st.shared.u32 	[%r3+8320], %r169;
	bar.sync 	0;
	ld.shared.u32 	%r170, [%r24+28];
	ld.shared.u32 	%r171, [%r30+1792];
	add.s32 	%r172, %r171, %r170;
	ld.shared.u32 	%r173, [%r3];
	min.s32 	%r174, %r172, %r173;
	st.shared.u32 	[%r3], %r174;
	ld.shared.u32 	%r175, [%r24+8220];
	ld.shared.u32 	%r176, [%r30+1792];
	add.s32 	%r177, %r176, %r175;
	ld.shared.u32 	%r178, [%r3+8192];
	min.s32 	%r179, %r177, %r178;
	st.shared.u32 	[%r3+8192], %r179;
	ld.shared.u32 	%r180, [%r24+28];
	ld.shared.u32 	%r181, [%r30+1920];
	add.s32 	%r182, %r181, %r180;
	ld.shared.u32 	%r183, [%r3+128];
	min.s32 	%r184, %r182, %r183;
	st.shared.u32 	[%r3+128], %r184;
	ld.shared.u32 	%r185, [%r24+8220];
	ld.shared.u32 	%r186, [%r30+1920];
	add.s32 	%r187, %r186, %r185;
	ld.shared.u32 	%r188, [%r3+8320];
	min.s32 	%r189, %r187, %r188;
	st.shared.u32 	[%r3+8320], %r189;
	bar.sync 	0;
	ld.shared.u32 	%r190, [%r24+32];
	ld.shared.u32 	%r191, [%r30+2048];
	add.s32 	%r192, %r191, %r190;
	ld.shared.u32 	%r193, [%r3];
	min.s32 	%r194, %r192, %r193;
	st.shared.u32 	[%r3], %r194;
	ld.shared.u32 	%r195, [%r24+8224];
	ld.shared.u32 	%r196, [%r30+2048];
	add.s32 	%r197, %r196, %r195;
	ld.shared.u32 	%r198, [%r3+8192];
	min.s32 	%r199, %r197, %r198;
	st.shared.u32 	[%r3+8192], %r199;
	ld.shared.u32 	%r200, [%r24+32];
	ld.shared.u32 	%r201, [%r30+2176];
	add.s32 	%r202, %r201, %r200;
	ld.shared.u32 	%r203, [%r3+128];
	min.s32 	%r204, %r202, %r203;
	st.shared.u32 	[%r3+128], %r204;
	ld.shared.u32 	%r205, [%r24+8224];
	ld.shared.u32 	%r206, [%r30+2176];
	add.s32 	%r207, %r206, %r205;
	ld.shared.u32 	%r208, [%r3+8320];
	min.s32 	%r209, %r207, %r208;
	st.shared.u32 	[%r3+8320], %r209;
	bar.sync 	0;
	ld.shared.u32 	%r210, [%r24+36];
	ld.shared.u32 	%r211, [%r30+2304];
	add.s32 	%r212, %r211, %r210;
	ld.shared.u32 	%r213, [%r3];
	min.s32 	%r214, %r212, %r213;
	st.shared.u32 	[%r3], %r214;
	ld.shared.u32 	%r215, [%r24+8228];
	ld.shared.u32 	%r216, [%r30+2304];
	add.s32 	%r217, %r216, %r215;
	ld.shared.u32 	%r218, [%r3+8192];
	min.s32 	%r219, %r217, %r218;
	st.shared.u32 	[%r3+8192], %r219;
	ld.shared.u32 	%r220, [%r24+36];
	ld.shared.u32 	%r221, [%r30+2432];
	add.s32 	%r222, %r221, %r220;
	ld.shared.u32 	%r223, [%r3+128];
	min.s32 	%r224, %r222, %r223;
	st.shared.u32 	[%r3+128], %r224;
	ld.shared.u32 	%r225, [%r24+8228];
	ld.shared.u32 	%r226, [%r30+2432];
	add.s32 	%r227, %r226, %r225;
	ld.shared.u32 	%r228, [%r3+8320];
	min.s32 	%r229, %r227, %r228;
	st.shared.u32 	[%r3+8320], %r229;
	bar.sync 	0;
	ld.shared.u32 	%r230, [%r24+40];
	ld.shared.u32 	%r231, [%r30+2560];
	add.s32 	%r232, %r231, %r230;
	ld.shared.u32 	%r233, [%r3];
	min.s32 	%r234, %r232, %r233;
	st.shared.u32 	[%r3], %r234;
	ld.shared.u32 	%r235, [%r24+8232];
	ld.shared.u32 	%r236, [%r30+2560];
	add.s32 	%r237, %r236, %r235;
	ld.shared.u32 	%r238, [%r3+8192];
	min.s32 	%r239, %r237, %r238;
	st.shared.u32 	[%r3+8192], %r239;
	ld.shared.u32 	%r240, [%r24+40];
	ld.shared.u32 	%r241, [%r30+2688];
	add.s32 	%r242, %r241, %r240;
	ld.shared.u32 	%r243, [%r3+128];
	min.s32 	%r244, %r242, %r243;
	st.shared.u32 	[%r3+128], %r244;
	ld.shared.u32 	%r245, [%r24+8232];
	ld.shared.u32 	%r246, [%r30+2688];
	add.s32 	%r247, %r246, %r245;
	ld.shared.u32 	%r248, [%r3+8320];
	min.s32 	%r249, %r247, %r248;
	st.shared.u32 	[%r3+8320], %r249;
	bar.sync 	0;
	ld.shared.u32 	%r250, [%r24+44];
	ld.shared.u32 	%r251, [%r30+2816];
	add.s32 	%r252, %r251, %r250;
	ld.shared.u32 	%r253, [%r3];
	min.s32 	%r254, %r252, %r253;
	st.shared.u32 	[%r3], %r254;
	ld.shared.u32 	%r255, [%r24+8236];
	ld.shared.u32 	%r256, [%r30+2816];
	add.s32 	%r257, %r256, %r255;
	ld.shared.u32 	%r258, [%r3+8192];
	min.s32 	%r259, %r257, %r258;
	st.shared.u32 	[%r3+8192], %r259;
	ld.shared.u32 	%r260, [%r24+44];
	ld.shared.u32 	%r261, [%r30+2944];
	add.s32 	%r262, %r261, %r260;
	ld.shared.u32 	%r263, [%r3+128];
	min.s32 	%r264, %r262, %r263;
	st.shared.u32 	[%r3+128], %r264;
	ld.shared.u32 	%r265, [%r24+8236];
	ld.shared.u32 	%r266, [%r30+2944];
	add.s32 	%r267, %r266, %r265;
	ld.shared.u32 	%r268, [%r3+8320];
	min.s32 	%r269, %r267, %r268;
	st.shared.u32 	[%r3+8320], %r269;
	bar.sync 	0;
	ld.shared.u32 	%r270, [%r24+48];
	ld.shared.u32 	%r271, [%r30+3072];
	add.s32 	%r272, %r271, %r270;
	ld.shared.u32 	%r273, [%r3];
	min.s32 	%r274, %r272, %r273;
	st.shared.u32 	[%r3], %r274;
	ld.shared.u32 	%r275, [%r24+8240];
	ld.shared.u32 	%r276, [%r30+3072];
	add.s32 	%r277, %r276, %r275;
	ld.shared.u32 	%r278, [%r3+8192];
	min.s32 	%r279, %r277, %r278;
	st.shared.u32 	[%r3+8192], %r279;
	ld.shared.u32 	%r280, [%r24+48];
	ld.shared.u32 	%r281, [%r30+3200];
	add.s32 	%r282, %r281, %r280;
	ld.shared.u32 	%r283, [%r3+128];
	min.s32 	%r284, %r282, %r283;
	st.shared.u32 	[%r3+128], %r284;
	ld.shared.u32 	%r285, [%r24+8240];
	ld.shared.u32 	%r286, [%r30+3200];
	add.s32 	%r287, %r286, %r285;
	ld.shared.u32 	%r288, [%r3+8320];
	min.s32 	%r289, %r287, %r288;
	st.shared.u32 	[%r3+8320], %r289;
	bar.sync 	0;
	ld.shared.u32 	%r290, [%r24+52];
	ld.shared.u32 	%r291, [%r30+3328];
	add.s32 	%r292, %r291, %r290;
	ld.shared.u32 	%r293, [%r3];
	min.s32 	%r294, %r292, %r293;
	st.shared.u32 	[%r3], %r294;
	ld.shared.u32 	%r295, [%r24+8244];
	ld.shared.u32 	%r296, [%r30+3328];
	add.s32 	%r297, %r296, %r295;
	ld.shared.u32 	%r298, [%r3+8192];
	min.s32 	%r299, %r297, %r298;
	st.shared.u32 	[%r3+8192], %r299;
	ld.shared.u32 	%r300, [%r24+52];
	ld.shared.u32 	%r301, [%r30+3456];
	add.s32 	%r302, %r301, %r300;
	ld.shared.u32 	%r303, [%r3+128];
	min.s32 	%r304, %r302, %r303;
	st.shared.u32 	[%r3+128], %r304;
	ld.shared.u32 	%r305, [%r24+8244];
	ld.shared.u32 	%r306, [%r30+3456];
	add.s32 	%r307, %r306, %r305;
	ld.shared.u32 	%r308, [%r3+8320];
	min.s32 	%r309, %r307, %r308;
	st.shared.u32 	[%r3+8320], %r309;
	bar.sync 	0;
	ld.shared.u32 	%r310, [%r24+56];
	ld.shared.u32 	%r311, [%r30+3584];
	add.s32 	%r312, %r311, %r310;
	ld.shared.u32 	%r313, [%r3];
	min.s32 	%r314, %r312, %r313;
	st.shared.u32 	[%r3], %r314;
	ld.shared.u32 	%r315, [%r24+8248];
	ld.shared.u32 	%r316, [%r30+3584];
	add.s32 	%r317, %r316, %r315;
	ld.shared.u32 	%r318, [%r3+8192];
	min.s32 	%r319, %r317, %r318;
	st.shared.u32 	[%r3+8192], %r319;
	ld.shared.u32 	%r320, [%r24+56];
	ld.shared.u32 	%r321, [%r30+3712];
	add.s32 	%r322, %r321, %r320;
	ld.shared.u32 	%r323, [%r3+128];
	min.s32 	%r324, %r322, %r323;
	st.shared.u32 	[%r3+128], %r324;
	ld.shared.u32 	%r325, [%r24+8248];
	ld.shared.u32 	%r326, [%r30+3712];
	add.s32 	%r327, %r326, %r325;
	ld.shared.u32 	%r328, [%r3+8320];
	min.s32 	%r329, %r327, %r328;
	st.shared.u32 	[%r3+8320], %r329;
	bar.sync 	0;
	ld.shared.u32 	%r330, [%r24+60];
	ld.shared.u32 	%r331, [%r30+3840];
	add.s32 	%r332, %r331, %r330;
	ld.shared.u32 	%r333, [%r3];
	min.s32 	%r334, %r332, %r333;
	st.shared.u32 	[%r3], %r334;
	ld.shared.u32 	%r335, [%r24+8252];
	ld.shared.u32 	%r336, [%r30+3840];
	add.s32 	%r337, %r336, %r335;
	ld.shared.u32 	%r338, [%r3+8192];
	min.s32 	%r339, %r337, %r338;
	st.shared.u32 	[%r3+8192], %r339;
	ld.shared.u32 	%r340, [%r24+60];
	ld.shared.u32 	%r341, [%r30+3968];
	add.s32 	%r342, %r341, %r340;
	ld.shared.u32 	%r343, [%r3+128];
	min.s32 	%r344, %r342, %r343;
	st.shared.u32 	[%r3+128], %r344;
	ld.shared.u32 	%r345, [%r24+8252];
	ld.shared.u32 	%r346, [%r30+3968];
	add.s32 	%r347, %r346, %r345;
	ld.shared.u32 	%r348, [%r3+8320];
	min.s32 	%r349, %r347, %r348;
	st.shared.u32 	[%r3+8320], %r349;
	bar.sync 	0;
	ld.shared.u32 	%r350, [%r24+64];
	ld.shared.u32 	%r351, [%r30+4096];
	add.s32 	%r352, %r351, %r350;
	ld.shared.u32 	%r353, [%r3];
	min.s32 	%r354, %r352, %r353;
	st.shared.u32 	[%r3], %r354;
	ld.shared.u32 	%r355, [%r24+8256];
	ld.shared.u32 	%r356, [%r30+4096];
	add.s32 	%r357, %r356, %r355;
	ld.shared.u32 	%r358, [%r3+8192];
	min.s32 	%r359, %r357, %r358;
	st.shared.u32 	[%r3+8192], %r359;
	ld.shared.u32 	%r360, [%r24+64];
	ld.shared.u32 	%r361, [%r30+4224];
	add.s32 	%r362, %r361, %r360;
	ld.shared.u32 	%r363, [%r3+128];
	min.s32 	%r364, %r362, %r363;
	st.shared.u32 	[%r3+128], %r364;
	ld.shared.u32 	%r365, [%r24+8256];
	ld.shared.u32 	%r366, [%r30+4224];
	add.s32 	%r367, %r366, %r365;
	ld.shared.u32 	%r368, [%r3+8320];
	min.s32 	%r369, %r367, %r368;
	st.shared.u32 	[%r3+8320], %r369;
	bar.sync 	0;
	ld.shared.u32 	%r370, [%r24+68];
	ld.shared.u32 	%r371, [%r30+4352];
	add.s32 	%r372, %r371, %r370;
	ld.shared.u32 	%r373, [%r3];
	min.s32 	%r374, %r372, %r373;
	st.shared.u32 	[%r3], %r374;
	ld.shared.u32 	%r375, [%r24+8260];
	ld.shared.u32 	%r376, [%r30+4352];
	add.s32 	%r377, %r376, %r375;
	ld.shared.u32 	%r378, [%r3+8192];
	min.s32 	%r379, %r377, %r378;
	st.shared.u32 	[%r3+8192], %r379;
	ld.shared.u32 	%r380, [%r24+68];
	ld.shared.u32 	%r381, [%r30+4480];
	add.s32 	%r382, %r381, %r380;
	ld.shared.u32 	%r383, [%r3+128];
	min.s32 	%r384, %r382, %r383;
	st.shared.u32 	[%r3+128], %r384;
	ld.shared.u32 	%r385, [%r24+8260];
	ld.shared.u32 	%r386, [%r30+4480];
	add.s32 	%r387, %r386, %r385;
	ld.shared.u32 	%r388, [%r3+8320];
	min.s32 	%r389, %r387, %r388;
	st.shared.u32 	[%r3+8320], %r389;
	bar.sync 	0;
	ld.shared.u32 	%r390, [%r24+72];
	ld.shared.u32 	%r391, [%r30+4608];
	add.s32 	%r392, %r391, %r390;
	ld.shared.u32 	%r393, [%r3];
	min.s32 	%r394, %r392, %r393;
	st.shared.u32 	[%r3], %r394;
	ld.shared.u32 	%r395, [%r24+8264];
	ld.shared.u32 	%r396, [%r30+4608];
	add.s32 	%r397, %r396, %r395;
	ld.shared.u32 	%r398, [%r3+8192];
	min.s32 	%r399, %r397, %r398;
	st.shared.u32 	[%r3+8192], %r399;
	ld.shared.u32 	%r400, [%r24+72];
	ld.shared.u32 	%r401, [%r30+4736];
	add.s32 	%r402, %r401, %r400;
	ld.shared.u32 	%r403, [%r3+128];
	min.s32 	%r404, %r402, %r403;
	st.shared.u32 	[%r3+128], %r404;
	ld.shared.u32 	%r405, [%r24+8264];
	ld.shared.u32 	%r406, [%r30+4736];
	add.s32 	%r407, %r406, %r405;
	ld.shared.u32 	%r408, [%r3+8320];
	min.s32 	%r409, %r407, %r408;
	st.shared.u32 	[%r3+8320], %r409;
	bar.sync 	0;
	ld.shared.u32 	%r410, [%r24+76];
	ld.shared.u32 	%r411, [%r30+4864];
	add.s32 	%r412, %r411, %r410;
	ld.shared.u32 	%r413, [%r3];
	min.s32 	%r414, %r412, %r413;
	st.shared.u32 	[%r3], %r414;
	ld.shared.u32 	%r415, [%r24+8268];
	ld.shared.u32 	%r416, [%r30+4864];
	add.s32 	%r417, %r416, %r415;
	ld.shared.u32 	%r418, [%r3+8192];
	min.s32 	%r419, %r417, %r418;
	st.shared.u32 	[%r3+8192], %r419;
	ld.shared.u32 	%r420, [%r24+76];
	ld.shared.u32 	%r421, [%r30+4992];
	add.s32 	%r422, %r421, %r420;
	ld.shared.u32 	%r423, [%r3+128];
	min.s32 	%r424, %r422, %r423;
	st.shared.u32 	[%r3+128], %r424;
	ld.shared.u32 	%r425, [%r24+8268];
	ld.shared.u32 	%r426, [%r30+4992];
	add.s32 	%r427, %r426, %r425;
	ld.shared.u32 	%r428, [%r3+8320];
	min.s32 	%r429, %r427, %r428;
	st.shared.u32 	[%r3+8320], %r429;
	bar.sync 	0;
	ld.shared.u32 	%r430, [%r24+80];
	ld.shared.u32 	%r431, [%r30+5120];
	add.s32 	%r432, %r431, %r430;
	ld.shared.u32 	%r433, [%r3];
	min.s32 	%r434, %r432, %r433;
	st.shared.u32 	[%r3], %r434;
	ld.shared.u32 	%r435, [%r24+8272];
	ld.shared.u32 	%r436, [%r30+5120];
	add.s32 	%r437, %r436, %r435;
	ld.shared.u32 	%r438, [%r3+8192];
	min.s32 	%r439, %r437, %r438;
	st.shared.u32 	[%r3+8192], %r439;
	ld.shared.u32 	%r440, [%r24+80];
	ld.shared.u32 	%r441, [%r30+5248];
	add.s32 	%r442, %r441, %r440;
	ld.shared.u32 	%r443, [%r3+128];
	min.s32 	%r444, %r442, %r443;
	st.shared.u32 	[%r3+128], %r444;
	ld.shared.u32 	%r445, [%r24+8272];
	ld.shared.u32 	%r446, [%r30+5248];
	add.s32 	%r447, %r446, %r445;
	ld.shared.u32 	%r448, [%r3+8320];
	min.s32 	%r449, %r447, %r448;
	st.shared.u32 	[%r3+8320], %r449;
	bar.sync 	0;
	ld.shared.u32 	%r450, [%r24+84];
	ld.shared.u32 	%r451, [%r30+5376];
	add.s32 	%r452, %r451, %r450;
	ld.shared.u32 	%r453, [%r3];
	min.s32 	%r454, %r452, %r453;
	st.shared.u32 	[%r3], %r454;
	ld.shared.u32 	%r455, [%r24+8276];
	ld.shared.u32 	%r456, [%r30+5376];
	add.s32 	%r457, %r456, %r455;
	ld.shared.u32 	%r458, [%r3+8192];
	min.s32 	%r459, %r457, %r458;
	st.shared.u32 	[%r3+8192], %r459;
	ld.shared.u32 	%r460, [%r24+84];
	ld.shared.u32 	%r461, [%r30+5504];
	add.s32 	%r462, %r461, %r460;
	ld.shared.u32 	%r463, [%r3+128];
	min.s32 	%r464, %r462, %r463;
	st.shared.u32 	[%r3+128], %r464;
	ld.shared.u32 	%r465, [%r24+8276];
	ld.shared.u32 	%r466, [%r30+5504];
	add.s32 	%r467, %r466, %r465;
	ld.shared.u32 	%r468, [%r3+8320];
	min.s32 	%r469, %r467, %r468;
	st.shared.u32 	[%r3+8320], %r469;
	bar.sync 	0;
	ld.shared.u32 	%r470, [%r24+88];
	ld.shared.u32 	%r471, [%r30+5632];
	add.s32 	%r472, %r471, %r470;
	ld.shared.u32 	%r473, [%r3];
	min.s32 	%r474, %r472, %r473;
	st.shared.u32 	[%r3], %r474;
	ld.shared.u32 	%r475, [%r24+8280];
	ld.shared.u32 	%r476, [%r30+5632];
	add.s32 	%r477, %r476, %r475;
	ld.shared.u32 	%r478, [%r3+8192];
	min.s32 	%r479, %r477, %r478;
	st.shared.u32 	[%r3+8192], %r479;
	ld.shared.u32 	%r480, [%r24+88];
	ld.shared.u32 	%r481, [%r30+5760];
	add.s32 	%r482, %r481, %r480;
	ld.shared.u32 	%r483, [%r3+128];
	min.s32 	%r484, %r482, %r483;
	st.shared.u32 	[%r3+128], %r484;
	ld.shared.u32 	%r485, [%r24+8280];
	ld.shared.u32 	%r486, [%r30+5760];
	add.s32 	%r487, %r486, %r485;
	ld.shared.u32 	%r488, [%r3+8320];
	min.s32 	%r489, %r487, %r488;
	st.shared.u32 	[%r3+8320], %r489;
	bar.sync 	0;
	ld.shared.u32 	%r490, [%r24+92];
	ld.shared.u32 	%r491, [%r30+5888];
	add.s32 	%r492, %r491, %r490;
	ld.shared.u32 	%r493, [%r3];
	min.s32 	%r494, %r492, %r493;
	st.shared.u32 	[%r3], %r494;
	ld.shared.u32 	%r495, [%r24+8284];
	ld.shared.u32 	%r496, [%r30+5888];
	add.s32 	%r497, %r496, %r495;
	ld.shared.u32 	%r498, [%r3+8192];
	min.s32 	%r499, %r497, %r498;
	st.shared.u32 	[%r3+8192], %r499;
	ld.shared.u32 	%r500, [%r24+92];
	ld.shared.u32 	%r501, [%r30+6016];
	add.s32 	%r502, %r501, %r500;
	ld.shared.u32 	%r503, [%r3+128];
	min.s32 	%r504, %r502, %r503;
	st.shared.u32 	[%r3+128], %r504;
	ld.shared.u32 	%r505, [%r24+8284];
	ld.shared.u32 	%r506, [%r30+6016];
	add.s32 	%r507, %r506, %r505;
	ld.shared.u32 	%r508, [%r3+8320];
	min.s32 	%r509, %r507, %r508;
	st.shared.u32 	[%r3+8320], %r509;
	bar.sync 	0;
	ld.shared.u32 	%r510, [%r24+96];
	ld.shared.u32 	%r511, [%r30+6144];
	add.s32 	%r512, %r511, %r510;
	ld.shared.u32 	%r513, [%r3];
	min.s32 	%r514, %r512, %r513;
	st.shared.u32 	[%r3], %r514;
	ld.shared.u32 	%r515, [%r24+8288];
	ld.shared.u32 	%r516, [%r30+6144];
	add.s32 	%r517, %r516, %r515;
	ld.shared.u32 	%r518, [%r3+8192];
	min.s32 	%r519, %r517, %r518;
	st.shared.u32 	[%r3+8192], %r519;
	ld.shared.u32 	%r520, [%r24+96];
	ld.shared.u32 	%r521, [%r30+6272];
	add.s32 	%r522, %r521, %r520;
	ld.shared.u32 	%r523, [%r3+128];
	min.s32 	%r524, %r522, %r523;
	st.shared.u32 	[%r3+128], %r524;
	ld.shared.u32 	%r525, [%r24+8288];
	ld.shared.u32 	%r526, [%r30+6272];
	add.s32 	%r527, %r526, %r525;
	ld.shared.u32 	%r528, [%r3+8320];
	min.s32 	%r529, %r527, %r528;
	st.shared.u32 	[%r3+8320], %r529;
	bar.sync 	0;
	ld.shared.u32 	%r530, [%r24+100];
	ld.shared.u32 	%r531, [%r30+6400];
	add.s32 	%r532, %r531, %r530;
	ld.shared.u32 	%r533, [%r3];
	min.s32 	%r534, %r532, %r533;
	st.shared.u32 	[%r3], %r534;
	ld.shared.u32 	%r535, [%r24+8292];
	ld.shared.u32 	%r536, [%r30+6400];
	add.s32 	%r537, %r536, %r535;
	ld.shared.u32 	%r538, [%r3+8192];
	min.s32 	%r539, %r537, %r538;
	st.shared.u32 	[%r3+8192], %r539;
	ld.shared.u32 	%r540, [%r24+100];
	ld.shared.u32 	%r541, [%r30+6528];
	add.s32 	%r542, %r541, %r540;
	ld.shared.u32 	%r543, [%r3+128];
	min.s32 	%r544, %r542, %r543;
	st.shared.u32 	[%r3+128], %r544;
	ld.shared.u32 	%r545, [%r24+8292];
	ld.shared.u32 	%r546, [%r30+6528];
	add.s32 	%r547, %r546, %r545;
	ld.shared.u32 	%r548, [%r3+8320];
	min.s32 	%r549, %r547, %r548;
	st.shared.u32 	[%r3+8320], %r549;
	bar.sync 	0;
	ld.shared.u32 	%r550, [%r24+104];
	ld.shared.u32 	%r551, [%r30+6656];
	add.s32 	%r552, %r551, %r550;
	ld.shared.u32 	%r553, [%r3];
	min.s32 	%r554, %r552, %r553;
	st.shared.u32 	[%r3], %r554;
	ld.shared.u32 	%r555, [%r24+8296];
	ld.shared.u32 	%r556, [%r30+6656];
	add.s32 	%r557, %r556, %r555;
	ld.shared.u32 	%r558, [%r3+8192];
	min.s32 	%r559, %r557, %r558;
	st.shared.u32 	[%r3+8192], %r559;
	ld.shared.u32 	%r560, [%r24+104];
	ld.shared.u32 	%r561, [%r30+6784];
	add.s32 	%r562, %r561, %r560;
	ld.shared.u32 	%r563, [%r3+128];
	min.s32 	%r564, %r562, %r563;
	st.shared.u32 	[%r3+128], %r564;
	ld.shared.u32 	%r565, [%r24+8296];
	ld.shared.u32 	%r566, [%r30+6784];
	add.s32 	%r567, %r566, %r565;
	ld.shared.u32 	%r568, [%r3+8320];
	min.s32 	%r569, %r567, %r568;
	st.shared.u32 	[%r3+8320], %r569;
	bar.sync 	0;
	ld.shared.u32 	%r570, [%r24+108];
	ld.shared.u32 	%r571, [%r30+6912];
	add.s32 	%r572, %r571, %r570;
	ld.shared.u32 	%r573, [%r3];
	min.s32 	%r574, %r572, %r573;
	st.shared.u32 	[%r3], %r574;
	ld.shared.u32 	%r575, [%r24+8300];
	ld.shared.u32 	%r576, [%r30+6912];
	add.s32 	%r577, %r576, %r575;
	ld.shared.u32 	%r578, [%r3+8192];
	min.s32 	%r579, %r577, %r578;
	st.shared.u32 	[%r3+8192], %r579;
	ld.shared.u32 	%r580, [%r24+108];
	ld.shared.u32 	%r581, [%r30+7040];
	add.s32 	%r582, %r581, %r580;
	ld.shared.u32 	%r583, [%r3+128];
	min.s32 	%r584, %r582, %r583;
	st.shared.u32 	[%r3+128], %r584;
	ld.shared.u32 	%r585, [%r24+8300];
	ld.shared.u32 	%r586, [%r30+7040];
	add.s32 	%r587, %r586, %r585;
	ld.shared.u32 	%r588, [%r3+8320];
	min.s32 	%r589, %r587, %r588;
	st.shared.u32 	[%r3+8320], %r589;
	bar.sync 	0;
	ld.shared.u32 	%r590, [%r24+112];
	ld.shared.u32 	%r591, [%r30+7168];
	add.s32 	%r592, %r591, %r590;
	ld.shared.u32 	%r593, [%r3];
	min.s32 	%r594, %r592, %r593;
	st.shared.u32 	[%r3], %r594;
	ld.shared.u32 	%r595, [%r24+8304];
	ld.shared.u32 	%r596, [%r30+7168];
	add.s32 	%r597, %r596, %r595;
	ld.shared.u32 	%r598, [%r3+8192];
	min.s32 	%r599, %r597, %r598;
	st.shared.u32 	[%r3+8192], %r599;
	ld.shared.u32 	%r600, [%r24+112];
	ld.shared.u32 	%r601, [%r30+7296];
	add.s32 	%r602, %r601, %r600;
	ld.shared.u32 	%r603, [%r3+128];
	min.s32 	%r604, %r602, %r603;
	st.shared.u32 	[%r3+128], %r604;
	ld.shared.u32 	%r605, [%r24+8304];
	ld.shared.u32 	%r606, [%r30+7296];
	add.s32 	%r607, %r606, %r605;
	ld.shared.u32 	%r608, [%r3+8320];
	min.s32 	%r609, %r607, %r608;
	st.shared.u32 	[%r3+8320], %r609;
	bar.sync 	0;
	ld.shared.u32 	%r610, [%r24+116];
	ld.shared.u32 	%r611, [%r30+7424];
	add.s32 	%r612, %r611, %r610;
	ld.shared.u32 	%r613, [%r3];
	min.s32 	%r614, %r612, %r613;
	st.shared.u32 	[%r3], %r614;
	ld.shared.u32 	%r615, [%r24+8308];
	ld.shared.u32 	%r616, [%r30+7424];
	add.s32 	%r617, %r616, %r615;
	ld.shared.u32 	%r618, [%r3+8192];
	min.s32 	%r619, %r617, %r618;
	st.shared.u32 	[%r3+8192], %r619;
	ld.shared.u32 	%r620, [%r24+116];
	ld.shared.u32 	%r621, [%r30+7552];
	add.s32 	%r622, %r621, %r620;
	ld.shared.u32 	%r623, [%r3+128];
	min.s32 	%r624, %r622, %r623;
	st.shared.u32 	[%r3+128], %r624;
	ld.shared.u32 	%r625, [%r24+8308];
	ld.shared.u32 	%r626, [%r30+7552];
	add.s32 	%r627, %r626, %r625;
	ld.shared.u32 	%r628, [%r3+8320];
	min.s32 	%r629, %r627, %r628;
	st.shared.u32 	[%r3+8320], %r629;
	bar.sync 	0;
	ld.shared.u32 	%r630, [%r24+120];
	ld.shared.u32 	%r631, [%r30+7680];
	add.s32 	%r632, %r631, %r630;
	ld.shared.u32 	%r633, [%r3];
	min.s32 	%r634, %r632, %r633;
	st.shared.u32 	[%r3], %r634;
	ld.shared.u32 	%r635, [%r24+8312];
	ld.shared.u32 	%r636, [%r30+7680];
	add.s32 	%r637, %r636, %r635;
	ld.shared.u32 	%r638, [%r3+8192];
	min.s32 	%r639, %r637, %r638;
	st.shared.u32 	[%r3+8192], %r639;
	ld.shared.u32 	%r640, [%r24+120];
	ld.shared.u32 	%r641, [%r30+7808];
	add.s32 	%r642, %r641, %r640;
	ld.shared.u32 	%r643, [%r3+128];
	min.s32 	%r644, %r642, %r643;
	st.shared.u32 	[%r3+128], %r644;
	ld.shared.u32 	%r645, [%r24+8312];
	ld.shared.u32 	%r646, [%r30+7808];
	add.s32 	%r647, %r646, %r645;
	ld.shared.u32 	%r648, [%r3+8320];
	min.s32 	%r649, %r647, %r648;
	st.shared.u32 	[%r3+8320], %r649;
	bar.sync 	0;
	ld.shared.u32 	%r650, [%r24+124];
	ld.shared.u32 	%r651, [%r30+7936];
	add.s32 	%r652, %r651, %r650;
	ld.shared.u32 	%r653, [%r3];
	min.s32 	%r654, %r652, %r653;
	st.shared.u32 	[%r3], %r654;
	ld.shared.u32 	%r655, [%r24+8316];
	ld.shared.u32 	%r656, [%r30+7936];
	add.s32 	%r657, %r656, %r655;
	ld.shared.u32 	%r658, [%r3+8192];
	min.s32 	%r659, %r657, %r658;
	st.shared.u32 	[%r3+8192], %r659;
	ld.shared.u32 	%r660, [%r24+124];
	ld.shared.u32 	%r661, [%r30+8064];
	add.s32 	%r662, %r661, %r660;
	ld.shared.u32 	%r663, [%r3+128];
	min.s32 	%r664, %r662, %r663;
	st.shared.u32 	[%r3+128], %r664;
	ld.shared.u32 	%r665, [%r24+8316];
	ld.shared.u32 	%r666, [%r30+8064];
	add.s32 	%r667, %r666, %r665;
	ld.shared.u32 	%r668, [%r3+8320];
	min.s32 	%r669, %r667, %r668;
	st.shared.u32 	[%r3+8320], %r669;
	bar.sync 	0;
	add.s32 	%r674, %r674, 32;
	setp.ne.s32 	%p1, %r674, 64;
	@%p1 bra 	$L__BB1_1;
	ld.shared.u32 	%r670, [%r3];
	st.global.u32 	[%rd1], %r670;
	ld.shared.u32 	%r671, [%r3+8192];
	st.global.u32 	[%rd2], %r671;
	ld.shared.u32 	%r672, [%r3+128];
	st.global.u32 	[%rd1+128], %r672;
	ld.shared.u32 	%r673, [%r3+8320];
	st.global.u32 	[%rd2+128], %r673;
	ret;

}
	// .globl	_Z10phase2_horPiii
.visible .entry _Z10phase2_horPiii(
	.param .u64 .ptr .align 1 _Z10phase2_horPiii_param_0,
	.param .u32 _Z10phase2_horPiii_param_1,
	.param .u32 _Z10phase2_horPiii_param_2
)
{
	.reg .pred 	%p<3>;
	.reg .b32 	%r<506>;
	.reg .b64 	%rd<11>;
	// demoted variable
	.shared .align 4 .b8 _ZZ10phase2_horPiiiE5hor_d[16384];
	// demoted variable
	.shared .align 4 .b8 _ZZ10phase2_horPiiiE7pivot_d[16384];
	ld.param.u64 	%rd3, [_Z10phase2_horPiii_param_0];
	ld.param.u32 	%r23, [_Z10phase2_horPiii_param_1];
	ld.param.u32 	%r24, [_Z10phase2_horPiii_param_2];
	mov.u32 	%r1, %ctaid.x;
	setp.eq.s32 	%p1, %r1, %r23;
	@%p1 bra 	$L__BB2_4;
	mov.u32 	%r26, %tid.x;
	mov.u32 	%r27, %tid.y;
	cvta.to.global.u64 	%rd4, %rd3;
	shl.b32 	%r28, %r1, 6;
	add.s32 	%r29, %r28, %r26;
	shl.b32 	%r30, %r23, 6;
	add.s32 	%r31, %r30, %r27;
	mad.lo.s32 	%r32, %r31, %r24, %r29;
	mul.wide.s32 	%rd5, %r32, 4;
	add.s64 	%rd1, %rd4, %rd5;
	ld.global.u32 	%r33, [%rd1];
	shl.b32 	%r34, %r27, 8;
	mov.u32 	%r35, _ZZ10phase2_horPiiiE5hor_d;
	add.s32 	%r36, %r35, %r34;
	shl.b32 	%r37, %r26, 2;
	add.s32 	%r2, %r36, %r37;
	st.shared.u32 	[%r2], %r33;
	shl.b32 	%r38, %r24, 5;
	add.s32 	%r39, %r32, %r38;
	mul.wide.s32 	%rd6, %r39, 4;
	add.s64 	%rd2, %rd4, %rd6;
	ld.global.u32 	%r40, [%rd2];
	st.shared.u32 	[%r2+8192], %r40;
	ld.global.u32 	%r41, [%rd1+128];
	st.shared.u32 	[%r2+128], %r41;
	ld.global.u32 	%r42, [%rd2+128];
	st.shared.u32 	[%r2+8320], %r42;
	mad.lo.s32 	%r43, %r30, %r24, %r30;
	mad.lo.s32 	%r44, %r24, %r27, %r26;
	add.s32 	%r45, %r44, %r43;
	mul.wide.s32 	%rd7, %r45, 4;
	add.s64 	%rd8, %rd4, %rd7;
	ld.global.u32 	%r46, [%rd8];
	mov.u32 	%r47, _ZZ10phase2_horPiiiE7pivot_d;
	add.s32 	%r48, %r47, %r34;
	add.s32 	%r49, %r48, %r37;
	st.shared.u32 	[%r49], %r46;
	add.s32 	%r50, %r45, %r38;
	mul.wide.s32 	%rd9, %r50, 4;
	add.s64 	%rd10, %rd4, %rd9;
	ld.global.u32 	%r51, [%rd10];
	st.shared.u32 	[%r49+8192], %r51;
	ld.global.u32 	%r52, [%rd8+128];
	st.shared.u32 	[%r49+128], %r52;
	ld.global.u32 	%r53, [%rd10+128];
	st.shared.u32 	[%r49+8320], %r53;
	bar.sync 	0;
	ld.shared.u32 	%r505, [%r2];
	ld.shared.u32 	%r504, [%r2+8192];
	ld.shared.u32 	%r503, [%r2+128];
	ld.shared.u32 	%r502, [%r2+8320];
	add.s32 	%r500, %r48, 8192;
	add.s32 	%r54, %r37, %r35;
	add.s32 	%r499, %r54, 4096;
	mov.b32 	%r501, 8192;
$L__BB2_2:
	.pragma "nounroll";
	ld.shared.u32 	%r55, [%r500+-8192];
	ld.shared.u32 	%r56, [%r499+-4096];
	add.s32 	%r57, %r56, %r55;
	min.s32 	%r58, %r57, %r505;
	st.shared.u32 	[%r2], %r58;
	ld.shared.u32 	%r59, [%r500];
	ld.shared.u32 	%r60, [%r499+-4096];
	add.s32 	%r61, %r60, %r59;
	min.s32 	%r62, %r61, %r504;
	st.shared.u32 	[%r2+8192], %r62;
	ld.shared.u32 	%r63, [%r499+-3968];
	add.s32 	%r64, %r63, %r55;
	min.s32 	%r65, %r64, %r503;
	st.shared.u32 	[%r2+128], %r65;
	ld.shared.u32 	%r66, [%r499+-3968];
	add.s32 	%r67, %r66, %r59;
	min.s32 	%r68, %r67, %r502;
	st.shared.u32 	[%r2+8320], %r68;
	ld.shared.u32 	%r69, [%r500+-8188];
	ld.shared.u32 	%r70, [%r499+-3840];
	add.s32 	%r71, %r70, %r69;
	min.s32 	%r72, %r71, %r58;
	st.shared.u32 	[%r2], %r72;
	ld.shared.u32 	%r73, [%r500+4];
	ld.shared.u32 	%r74, [%r499+-3840];
	add.s32 	%r75, %r74, %r73;
	min.s32 	%r76, %r75, %r62;
	st.shared.u32 	[%r2+8192], %r76;
	ld.shared.u32 	%r77, [%r499+-3712];
	add.s32 	%r78, %r77, %r69;
	min.s32 	%r79, %r78, %r65;
	st.shared.u32 	[%r2+128], %r79;
	ld.shared.u32 	%r80, [%r499+-3712];
	add.s32 	%r81, %r80, %r73;
	min.s32 	%r82, %r81, %r68;
	st.shared.u32 	[%r2+8320], %r82;
	ld.shared.u32 	%r83, [%r500+-8184];
	ld.shared.u32 	%r84, [%r499+-3584];
	add.s32 	%r85, %r84, %r83;
	min.s32 	%r86, %r85, %r72;
	st.shared.u32 	[%r2], %r86;
	ld.shared.u32 	%r87, [%r500+8];
	ld.shared.u32 	%r88, [%r499+-3584];
	add.s32 	%r89, %r88, %r87;
	min.s32 	%r90, %r89, %r76;
	st.shared.u32 	[%r2+8192], %r90;
	ld.shared.u32 	%r91, [%r499+-3456];
	add.s32 	%r92, %r91, %r83;
	min.s32 	%r93, %r92, %r79;
	st.shared.u32 	[%r2+128], %r93;
	ld.shared.u32 	%r94, [%r499+-3456];
	add.s32 	%r95, %r94, %r87;
	min.s32 	%r96, %r95, %r82;
	st.shared.u32 	[%r2+8320], %r96;
	ld.shared.u32 	%r97, [%r500+-8180];
	ld.shared.u32 	%r98, [%r499+-3328];
	add.s32 	%r99, %r98, %r97;
	min.s32 	%r100, %r99, %r86;
	st.shared.u32 	[%r2], %r100;
	ld.shared.u32 	%r101, [%r500+12];
	ld.shared.u32 	%r102, [%r499+-3328];
	add.s32 	%r103, %r102, %r101;
	min.s32 	%r104, %r103, %r90;
	st.shared.u32 	[%r2+8192], %r104;
	ld.shared.u32 	%r105, [%r499+-3200];
	add.s32 	%r106, %r105, %r97;
	min.s32 	%r107, %r106, %r93;
	st.shared.u32 	[%r2+128], %r107;
	ld.shared.u32 	%r108, [%r499+-3200];
	add.s32 	%r109, %r108, %r101;
	min.s32 	%r110, %r109, %r96;
	st.shared.u32 	[%r2+8320], %r110;
	ld.shared.u32 	%r111, [%r500+-8176];
	ld.shared.u32 	%r112, [%r499+-3072];
	add.s32 	%r113, %r112, %r111;
	min.s32 	%r114, %r113, %r100;
	st.shared.u32 	[%r2], %r114;
	ld.shared.u32 	%r115, [%r500+16];
	ld.shared.u32 	%r116, [%r499+-3072];
	add.s32 	%r117, %r116, %r115;
	min.s32 	%r118, %r117, %r104;
	st.shared.u32 	[%r2+8192], %r118;
	ld.shared.u32 	%r119, [%r499+-2944];
	add.s32 	%r120, %r119, %r111;
	min.s32 	%r121, %r120, %r107;
	st.shared.u32 	[%r2+128], %r121;
	ld.shared.u32 	%r122, [%r499+-2944];
	add.s32 	%r123, %r122, %r115;
	min.s32 	%r124, %r123, %r110;
	st.shared.u32 	[%r2+8320], %r124;
	ld.shared.u32 	%r125, [%r500+-8172];
	ld.shared.u32 	%r126, [%r499+-2816];
	add.s32 	%r127, %r126, %r125;
	min.s32 	%r128, %r127, %r114;
	st.shared.u32 	[%r2], %r128;
	ld.shared.u32 	%r129, [%r500+20];
	ld.shared.u32 	%r130, [%r499+-2816];
	add.s32 	%r131, %r130, %r129;
	min.s32 	%r132, %r131, %r118;
	st.shared.u32 	[%r2+8192], %r132;
	ld.shared.u32 	%r133, [%r499+-2688];
	add.s32 	%r134, %r133, %r125;
	min.s32 	%r135, %r134, %r121;
	st.shared.u32 	[%r2+128], %r135;
	ld.shared.u32 	%r136, [%r499+-2688];
	add.s32 	%r137, %r136, %r129;
	min.s32 	%r138, %r137, %r124;
	st.shared.u32 	[%r2+8320], %r138;
	ld.shared.u32 	%r139, [%r500+-8168];
	ld.shared.u32 	%r140, [%r499+-2560];
	add.s32 	%r141, %r140, %r139;
	min.s32 	%r142, %r141, %r128;
	st.shared.u32 	[%r2], %r142;
	ld.shared.u32 	%r143, [%r500+24];
	ld.shared.u32 	%r144, [%r499+-2560];
	add.s32 	%r145, %r144, %r143;
	min.s32 	%r146, %r145, %r132;
	st.shared.u32 	[%r2+8192], %r146;
	ld.shared.u32 	%r147, [%r499+-2432];
	add.s32 	%r148, %r147, %r139;
	min.s32 	%r149, %r148, %r135;
	st.shared.u32 	[%r2+128], %r149;
	ld.shared.u32 	%r150, [%r499+-2432];
	add.s32 	%r151, %r150, %r143;
	min.s32 	%r152, %r151, %r138;
	st.shared.u32 	[%r2+8320], %r152;
	ld.shared.u32 	%r153, [%r500+-8164];
	ld.shared.u32 	%r154, [%r499+-2304];
	add.s32 	%r155, %r154, %r153;
	min.s32 	%r156, %r155, %r142;
	st.shared.u32 	[%r2], %r156;
	ld.shared.u32 	%r157, [%r500+28];
	ld.shared.u32 	%r158, [%r499+-2304];
	add.s32 	%r159, %r158, %r157;
	min.s32 	%r160, %r159, %r146;
	st.shared.u32 	[%r2+8192], %r160;
	ld.shared.u32 	%r161, [%r499+-2176];
	add.s32 	%r162, %r161, %r153;
	min.s32 	%r163, %r162, %r149;
	st.shared.u32 	[%r2+128], %r163;
	ld.shared.u32 	%r164, [%r499+-2176];
	add.s32 	%r165, %r164, %r157;
	min.s32 	%r166, %r165, %r152;
	st.shared.u32 	[%r2+8320], %r166;
	ld.shared.u32 	%r167, [%r500+-8160];
	ld.shared.u32 	%r168, [%r499+-2048];
	add.s32 	%r169, %r168, %r167;
	min.s32 	%r170, %r169, %r156;
	st.shared.u32 	[%r2], %r170;
	ld.shared.u32 	%r171, [%r500+32];
	ld.shared.u32 	%r172, [%r499+-2048];
	add.s32 	%r173, %r172, %r171;
	min.s32 	%r174, %r173, %r160;
	st.shared.u32 	[%r2+8192], %r174;
	ld.shared.u32 	%r175, [%r499+-1920];
	add.s32 	%r176, %r175, %r167;
	min.s32 	%r177, %r176, %r163;
	st.shared.u32 	[%r2+128], %r177;
	ld.shared.u32 	%r178, [%r499+-1920];
	add.s32 	%r179, %r178, %r171;
	min.s32 	%r180, %r179, %r166;
	st.shared.u32 	[%r2+8320], %r180;
	ld.shared.u32 	%r181, [%r500+-8156];
	ld.shared.u32 	%r182, [%r499+-1792];
	add.s32 	%r183, %r182, %r181;
	min.s32 	%r184, %r183, %r170;
	st.shared.u32 	[%r2], %r184;
	ld.shared.u32 	%r185, [%r500+36];
	ld.shared.u32 	%r186, [%r499+-1792];
	add.s32 	%r187, %r186, %r185;
	min.s32 	%r188, %r187, %r174;
	st.shared.u32 	[%r2+8192], %r188;
	ld.shared.u32 	%r189, [%r499+-1664];
	add.s32 	%r190, %r189, %r181;
	min.s32 	%r191, %r190, %r177;
	st.shared.u32 	[%r2+128], %r191;
	ld.shared.u32 	%r192, [%r499+-1664];
	add.s32 	%r193, %r192, %r185;
	min.s32 	%r194, %r193, %r180;
	st.shared.u32 	[%r2+8320], %r194;
	ld.shared.u32 	%r195, [%r500+-8152];
	ld.shared.u32 	%r196, [%r499+-1536];
	add.s32 	%r197, %r196, %r195;
	min.s32 	%r198, %r197, %r184;
	st.shared.u32 	[%r2], %r198;
	ld.shared.u32 	%r199, [%r500+40];
	ld.shared.u32 	%r200, [%r499+-1536];
	add.s32 	%r201, %r200, %r199;
	min.s32 	%r202, %r201, %r188;
	st.shared.u32 	[%r2+8192], %r202;
	ld.shared.u32 	%r203, [%r499+-1408];
	add.s32 	%r204, %r203, %r195;
	min.s32 	%r205, %r204, %r191;
	st.shared.u32 	[%r2+128], %r205;
	ld.shared.u32 	%r206, [%r499+-1408];
	add.s32 	%r207, %r206, %r199;
	min.s32 	%r208, %r207, %r194;
	st.shared.u32 	[%r2+8320], %r208;
	ld.shared.u32 	%r209, [%r500+-8148];
	ld.shared.u32 	%r210, [%r499+-1280];
	add.s32 	%r211, %r210, %r209;
	min.s32 	%r212, %r211, %r198;
	st.shared.u32 	[%r2], %r212;
	ld.shared.u32 	%r213, [%r500+44];
	ld.shared.u32 	%r214, [%r499+-1280];
	add.s32 	%r215, %r214, %r213;
	min.s32 	%r216, %r215, %r202;
	st.shared.u32 	[%r2+8192], %r216;
	ld.shared.u32 	%r217, [%r499+-1152];
	add.s32 	%r218, %r217, %r209;
	min.s32 	%r219, %r218, %r205;
	st.shared.u32 	[%r2+128], %r219;
	ld.shared.u32 	%r220, [%r499+-1152];
	add.s32 	%r221, %r220, %r213;
	min.s32 	%r222, %r221, %r208;
	st.shared.u32 	[%r2+8320], %r222;
	ld.shared.u32 	%r223, [%r500+-8144];
	ld.shared.u32 	%r224, [%r499+-1024];
	add.s32 	%r225, %r224, %r223;
	min.s32 	%r226, %r225, %r212;
	st.shared.u32 	[%r2], %r226;
	ld.shared.u32 	%r227, [%r500+48];
	ld.shared.u32 	%r228, [%r499+-1024];
	add.s32 	%r229, %r228, %r227;
	min.s32 	%r230, %r229, %r216;
	st.shared.u32 	[%r2+8192], %r230;
	ld.shared.u32 	%r231, [%r499+-896];
	add.s32 	%r232, %r231, %r223;
	min.s32 	%r233, %r232, %r219;
	st.shared.u32 	[%r2+128], %r233;
	ld.shared.u32 	%r234, [%r499+-896];
	add.s32 	%r235, %r234, %r227;
	min.s32 	%r236, %r235, %r222;
	st.shared.u32 	[%r2+8320], %r236;
	ld.shared.u32 	%r237, [%r500+-8140];
	ld.shared.u32 	%r238, [%r499+-768];
	add.s32 	%r239, %r238, %r237;
	min.s32 	%r240, %r239, %r226;
	st.shared.u32 	[%r2], %r240;
	ld.shared.u32 	%r241, [%r500+52];
	ld.shared.u32 	%r242, [%r499+-768];
	add.s32 	%r243, %r242, %r241;
	min.s32 	%r244, %r243, %r230;
	st.shared.u32 	[%r2+8192], %r244;
	ld.shared.u32 	%r245, [%r499+-640];
	add.s32 	%r246, %r245, %r237;
	min.s32 	%r247, %r246, %r233;
	st.shared.u32 	[%r2+128], %r247;
	ld.shared.u32 	%r248, [%r499+-640];
	add.s32 	%r249, %r248, %r241;
	min.s32 	%r250, %r249, %r236;
	st.shared.u32 	[%r2+8320], %r250;
	ld.shared.u32 	%r251, [%r500+-8136];
	ld.shared.u32 	%r252, [%r499+-512];
	add.s32 	%r253, %r252, %r251;
	min.s32 	%r254, %r253, %r240;
	st.shared.u32 	[%r2], %r254;
	ld.shared.u32 	%r255, [%r500+56];
	ld.shared.u32 	%r256, [%r499+-512];
	add.s32 	%r257, %r256, %r255;
	min.s32 	%r258, %r257, %r244;
	st.shared.u32 	[%r2+8192], %r258;
	ld.shared.u32 	%r259, [%r499+-384];
	add.s32 	%r260, %r259, %r251;
	min.s32 	%r261, %r260, %r247;
	st.shared.u32 	[%r2+128], %r261;
	ld.shared.u32 	%r262, [%r499+-384];
	add.s32 	%r263, %r262, %r255;
	min.s32 	%r264, %r263, %r250;
	st.shared.u32 	[%r2+8320], %r264;
	ld.shared.u32 	%r265, [%r500+-8132];
	ld.shared.u32 	%r266, [%r499+-256];
	add.s32 	%r267, %r266, %r265;
	min.s32 	%r268, %r267, %r254;
	st.shared.u32 	[%r2], %r268;
	ld.shared.u32 	%r269, [%r500+60];
	ld.shared.u32 	%r270, [%r499+-256];
	add.s32 	%r271, %r270, %r269;
	min.s32 	%r272, %r271, %r258;
	st.shared.u32 	[%r2+8192], %r272;
	ld.shared.u32 	%r273, [%r499+-128];
	add.s32 	%r274, %r273, %r265;
	min.s32 	%r275, %r274, %r261;
	st.shared.u32 	[%r2+128], %r275;
	ld.shared.u32 	%r276, [%r499+-128];
	add.s32 	%r277, %r276, %r269;
	min.s32 	%r278, %r277, %r264;
	st.shared.u32 	[%r2+8320], %r278;
	ld.shared.u32 	%r279, [%r500+-8128];
	ld.shared.u32 	%r280, [%r499];
	add.s32 	%r281, %r280, %r279;
	min.s32 	%r282, %r281, %r268;
	st.shared.u32 	[%r2], %r282;
	ld.shared.u32 	%r283, [%r500+64];
	ld.shared.u32 	%r284, [%r499];
	add.s32 	%r285, %r284, %r283;
	min.s32 	%r286, %r285, %r272;
	st.shared.u32 	[%r2+8192], %r286;
	ld.shared.u32 	%r287, [%r499+128];
	add.s32 	%r288, %r287, %r279;
	min.s32 	%r289, %r288, %r275;
	st.shared.u32 	[%r2+128], %r289;
	ld.shared.u32 	%r290, [%r499+128];
	add.s32 	%r291, %r290, %r283;
	min.s32 	%r292, %r291, %r278;
	st.shared.u32 	[%r2+8320], %r292;
	ld.shared.u32 	%r293, [%r500+-8124];
	ld.shared.u32 	%r294, [%r499+256];
	add.s32 	%r295, %r294, %r293;
	min.s32 	%r296, %r295, %r282;
	st.shared.u32 	[%r2], %r296;
	ld.shared.u32 	%r297, [%r500+68];
	ld.shared.u32 	%r298, [%r499+256];
	add.s32 	%r299, %r298, %r297;
	min.s32 	%r300, %r299, %r286;
	st.shared.u32 	[%r2+8192], %r300;
	ld.shared.u32 	%r301, [%r499+384];
	add.s32 	%r302, %r301, %r293;
	min.s32 	%r303, %r302, %r289;
	st.shared.u32 	[%r2+128], %r303;
	ld.shared.u32 	%r304, [%r499+384];
	add.s32 	%r305, %r304, %r297;
	min.s32 	%r306, %r305, %r292;
	st.shared.u32 	[%r2+8320], %r306;
	ld.shared.u32 	%r307, [%r500+-8120];
	ld.shared.u32 	%r308, [%r499+512];
	add.s32 	%r309, %r308, %r307;
	min.s32 	%r310, %r309, %r296;
	st.shared.u32 	[%r2], %r310;
	ld.shared.u32 	%r311, [%r500+72];
	ld.shared.u32 	%r312, [%r499+512];
	add.s32 	%r313, %r312, %r311;
	min.s32 	%r314, %r313, %r300;
	st.shared.u32 	[%r2+8192], %r314;
	ld.shared.u32 	%r315, [%r499+640];
	add.s32 	%r316, %r315, %r307;
	min.s32 	%r317, %r316, %r303;
	st.shared.u32 	[%r2+128], %r317;
	ld.shared.u32 	%r318, [%r499+640];
	add.s32 	%r319, %r318, %r311;
	min.s32 	%r320, %r319, %r306;
	st.shared.u32 	[%r2+8320], %r320;
	ld.shared.u32 	%r321, [%r500+-8116];
	ld.shared.u32 	%r322, [%r499+768];
	add.s32 	%r323, %r322, %r321;
	min.s32 	%r324, %r323, %r310;
	st.shared.u32 	[%r2], %r324;
	ld.shared.u32 	%r325, [%r500+76];
	ld.shared.u32 	%r326, [%r499+768];
	add.s32 	%r327, %r326, %r325;
	min.s32 	%r328, %r327, %r314;
	st.shared.u32 	[%r2+8192], %r328;
	ld.shared.u32 	%r329, [%r499+896];
	add.s32 	%r330, %r329, %r321;
	min.s32 	%r331, %r330, %r317;
	st.shared.u32 	[%r2+128], %r331;
	ld.shared.u32 	%r332, [%r499+896];
	add.s32 	%r333, %r332, %r325;
	min.s32 	%r334, %r333, %r320;
	st.shared.u32 	[%r2+8320], %r334;
	ld.shared.u32 	%r335, [%r500+-8112];
	ld.shared.u32 	%r336, [%r499+1024];
	add.s32 	%r337, %r336, %r335;
	min.s32 	%r338, %r337, %r324;
	st.shared.u32 	[%r2], %r338;
	ld.shared.u32 	%r339, [%r500+80];
	ld.shared.u32 	%r340, [%r499+1024];
	add.s32 	%r341, %r340, %r339;
	min.s32 	%r342, %r341, %r328;
	st.shared.u32 	[%r2+8192], %r342;
	ld.shared.u32 	%r343, [%r499+1152];
	add.s32 	%r344, %r343, %r335;
	min.s32 	%r345, %r344, %r331;
	st.shared.u32 	[%r2+128], %r345;
	ld.shared.u32 	%r346, [%r499+1152];
	add.s32 	%r347, %r346, %r339;
	min.s32 	%r348, %r347, %r334;
	st.shared.u32 	[%r2+8320], %r348;
	ld.shared.u32 	%r349, [%r500+-8108];
	ld.shared.u32 	%r350, [%r499+1280];
	add.s32 	%r351, %r350, %r349;
	min.s32 	%r352, %r351, %r338;
	st.shared.u32 	[%r2], %r352;
	ld.shared.u32 	%r353, [%r500+84];
	ld.shared.u32 	%r354, [%r499+1280];
	add.s32 	%r355, %r354, %r353;
	min.s32 	%r356, %r355, %r342;
	st.shared.u32 	[%r2+8192], %r356;
	ld.shared.u32 	%r357, [%r499+1408];
	add.s32 	%r358, %r357, %r349;
	min.s32 	%r359, %r358, %r345;
	st.shared.u32 	[%r2+128], %r359;
	ld.shared.u32 	%r360, [%r499+1408];
	add.s32 	%r361, %r360, %r353;
	min.s32 	%r362, %r361, %r348;
	st.shared.u32 	[%r2+8320], %r362;
	ld.shared.u32 	%r363, [%r500+-8104];
	ld.shared.u32 	%r364, [%r499+1536];
	add.s32 	%r365, %r364, %r363;
	min.s32 	%r366, %r365, %r352;
	st.shared.u32 	[%r2], %r366;
	ld.shared.u32 	%r367, [%r500+88];
	ld.shared.u32 	%r368, [%r499+1536];
	add.s32 	%r369, %r368, %r367;
	min.s32 	%r370, %r369, %r356;
	st.shared.u32 	[%r2+8192], %r370;
	ld.shared.u32 	%r371, [%r499+1664];
	add.s32 	%r372, %r371, %r363;
	min.s32 	%r373, %r372, %r359;
	st.shared.u32 	[%r2+128], %r373;
	ld.shared.u32 	%r374, [%r499+1664];
	add.s32 	%r375, %r374, %r367;
	min.s32 	%r376, %r375, %r362;
	st.shared.u32 	[%r2+8320], %r376;
	ld.shared.u32 	%r377, [%r500+-8100];
	ld.shared.u32 	%r378, [%r499+1792];
	add.s32 	%r379, %r378, %r377;
	min.s32 	%r380, %r379, %r366;
	st.shared.u32 	[%r2], %r380;
	ld.shared.u32 	%r381, [%r500+92];
	ld.shared.u32 	%r382, [%r499+1792];
	add.s32 	%r383, %r382, %r381;
	min.s32 	%r384, %r383, %r370;
	st.shared.u32 	[%r2+8192], %r384;
	ld.shared.u32 	%r385, [%r499+1920];
	add.s32 	%r386, %r385, %r377;
	min.s32 	%r387, %r386, %r373;
	st.shared.u32 	[%r2+128], %r387;
	ld.shared.u32 	%r388, [%r499+1920];
	add.s32 	%r389, %r388, %r381;
	min.s32 	%r390, %r389, %r376;
	st.shared.u32 	[%r2+8320], %r390;
	ld.shared.u32 	%r391, [%r500+-8096];
	ld.shared.u32 	%r392, [%r499+2048];
	add.s32 	%r393, %r392, %r391;
	min.s32 	%r394, %r393, %r380;
	st.shared.u32 	[%r2], %r394;
	ld.shared.u32 	%r395, [%r500+96];
	ld.shared.u32 	%r396, [%r499+2048];
	add.s32 	%r397, %r396, %r395;
	min.s32 	%r398, %r397, %r384;
	st.shared.u32 	[%r2+8192], %r398;
	ld.shared.u32 	%r399, [%r499+2176];
	add.s32 	%r400, %r399, %r391;
	min.s32 	%r401, %r400, %r387;
	st.shared.u32 	[%r2+128], %r401;
	ld.shared.u32 	%r402, [%r499+2176];
	add.s32 	%r403, %r402, %r395;
	min.s32 	%r404, %r403, %r390;
	st.shared.u32 	[%r2+8320], %r404;
	ld.shared.u32 	%r405, [%r500+-8092];
	ld.shared.u32 	%r406, [%r499+2304];
	add.s32 	%r407, %r406, %r405;
	min.s32 	%r408, %r407, %r394;
	st.shared.u32 	[%r2], %r408;
	ld.shared.u32 	%r409, [%r500+100];
	ld.shared.u32 	%r410, [%r499+2304];
	add.s32 	%r411, %r410, %r409;
	min.s32 	%r412, %r411, %r398;
	st.shared.u32 	[%r2+8192], %r412;
	ld.shared.u32 	%r413, [%r499+2432];
	add.s32 	%r414, %r413, %r405;
	min.s32 	%r415, %r414, %r401;
	st.shared.u32 	[%r2+128], %r415;
	ld.shared.u32 	%r416, [%r499+2432];
	add.s32 	%r417, %r416, %r409;
	min.s32 	%r418, %r417, %r404;
	st.shared.u32 	[%r2+8320], %r418;
	ld.shared.u32 	%r419, [%r500+-8088];
	ld.shared.u32 	%r420, [%r499+2560];
	add.s32 	%r421, %r420, %r419;
	min.s32 	%r422, %r421, %r408;
	st.shared.u32 	[%r2], %r422;
	ld.shared.u32 	%r423, [%r500+104];
	ld.shared.u32 	%r424, [%r499+2560];
	add.s32 	%r425, %r424, %r423;
	min.s32 	%r426, %r425, %r412;
	st.shared.u32 	[%r2+8192], %r426;
	ld.shared.u32 	%r427, [%r499+2688];
	add.s32 	%r428, %r427, %r419;
	min.s32 	%r429, %r428, %r415;
	st.shared.u32 	[%r2+128], %r429;
	ld.shared.u32 	%r430, [%r499+2688];
	add.s32 	%r431, %r430, %r423;
	min.s32 	%r432, %r431, %r418;
	st.shared.u32 	[%r2+8320], %r432;
	ld.shared.u32 	%r433, [%r500+-8084];
	ld.shared.u32 	%r434, [%r499+2816];
	add.s32 	%r435, %r434, %r433;
	min.s32 	%r436, %r435, %r422;
	st.shared.u32 	[%r2], %r436;
	ld.shared.u32 	%r437, [%r500+108];
	ld.shared.u32 	%r438, [%r499+2816];
	add.s32 	%r439, %r438, %r437;
	min.s32 	%r440, %r439, %r426;
	st.shared.u32 	[%r2+8192], %r440;
	ld.shared.u32 	%r441, [%r499+2944];
	add.s32 	%r442, %r441, %r433;
	min.s32 	%r443, %r442, %r429;
	st.shared.u32 	[%r2+128], %r443;
	ld.shared.u32 	%r444, [%r499+2944];
	add.s32 	%r445, %r444, %r437;
	min.s32 	%r446, %r445, %r432;
	st.shared.u32 	[%r2+8320], %r446;
	ld.shared.u32 	%r447, [%r500+-8080];
	ld.shared.u32 	%r448, [%r499+3072];
	add.s32 	%r449, %r448, %r447;
	min.s32 	%r450, %r449, %r436;
	st.shared.u32 	[%r2], %r450;
	ld.shared.u32 	%r451, [%r500+112];
	ld.shared.u32 	%r452, [%r499+3072];
	add.s32 	%r453, %r452, %r451;
	min.s32 	%r454, %r453, %r440;
	st.shared.u32 	[%r2+8192], %r454;
	ld.shared.u32 	%r455, [%r499+3200];
	add.s32 	%r456, %r455, %r447;
	min.s32 	%r457, %r456, %r443;
	st.shared.u32 	[%r2+128], %r457;
	ld.shared.u32 	%r458, [%r499+3200];
	add.s32 	%r459, %r458, %r451;
	min.s32 	%r460, %r459, %r446;
	st.shared.u32 	[%r2+8320], %r460;
	ld.shared.u32 	%r461, [%r500+-8076];
	ld.shared.u32 	%r462, [%r499+3328];
	add.s32 	%r463, %r462, %r461;
	min.s32 	%r464, %r463, %r450;
	st.shared.u32 	[%r2], %r464;
	ld.shared.u32 	%r465, [%r500+116];
	ld.shared.u32 	%r466, [%r499+3328];
	add.s32 	%r467, %r466, %r465;
	min.s32 	%r468, %r467, %r454;
	st.shared.u32 	[%r2+8192], %r468;
	ld.shared.u32 	%r469, [%r499+3456];
	add.s32 	%r470, %r469, %r461;
	min.s32 	%r471, %r470, %r457;
	st.shared.u32 	[%r2+128], %r471;
	ld.shared.u32 	%r472, [%r499+3456];
	add.s32 	%r473, %r472, %r465;
	min.s32 	%r474, %r473, %r460;
	st.shared.u32 	[%r2+8320], %r474;
	ld.shared.u32 	%r475, [%r500+-8072];
	ld.shared.u32 	%r476, [%r499+3584];
	add.s32 	%r477, %r476, %r475;
	min.s32 	%r478, %r477, %r464;
	st.shared.u32 	[%r2], %r478;
	ld.shared.u32 	%r479, [%r500+120];
	ld.shared.u32 	%r480, [%r499+3584];
	add.s32 	%r481, %r480, %r479;
	min.s32 	%r482, %r481, %r468;
	st.shared.u32 	[%r2+8192], %r482;
	ld.shared.u32 	%r483, [%r499+3712];
	add.s32 	%r484, %r483, %r475;
	min.s32 	%r485, %r484, %r471;
	st.shared.u32 	[%r2+128], %r485;
	ld.shared.u32 	%r486, [%r499+3712];
	add.s32 	%r487, %r486, %r479;
	min.s32 	%r488, %r487, %r474;
	st.shared.u32 	[%r2+8320], %r488;
	ld.shared.u32 	%r489, [%r500+-8068];
	ld.shared.u32 	%r490, [%r499+3840];
	add.s32 	%r491, %r490, %r489;
	min.s32 	%r505, %r491, %r478;
	st.shared.u32 	[%r2], %r505;
	ld.shared.u32 	%r492, [%r500+124];
	ld.shared.u32 	%r493, [%r499+3840];
	add.s32 	%r494, %r493, %r492;
	min.s32 	%r504, %r494, %r482;
	st.shared.u32 	[%r2+8192], %r504;
	ld.shared.u32 	%r495, [%r499+3968];
	add.s32 	%r496, %r495, %r489;
	min.s32 	%r503, %r496, %r485;
	st.shared.u32 	[%r2+128], %r503;
	ld.shared.u32 	%r497, [%r499+3968];
	add.s32 	%r498, %r497, %r492;
	min.s32 	%r502, %r498, %r488;
	st.shared.u32 	[%r2+8320], %r502;
	add.s32 	%r501, %r501, 128;
	add.s32 	%r500, %r500, 128;
	add.s32 	%r499, %r499, 8192;
	setp.ne.s32 	%p2, %r501, 8448;
	@%p2 bra 	$L__BB2_2;
	st.global.u32 	[%rd1], %r505;
	st.global.u32 	[%rd2], %r504;
	st.global.u32 	[%rd1+128], %r503;
	st.global.u32 	[%rd2+128], %r502;
$L__BB2_4:
	ret;

}
	// .globl	_Z6phase2Piii
.visible .entry _Z6phase2Piii(
	.param .u64 .ptr .align 1 _Z6phase2Piii_param_0,
	.param .u32 _Z6phase2Piii_param_1,
	.param .u32 _Z6phase2Piii_param_2
)
{
	.reg .pred 	%p<3>;
	.reg .b32 	%r<988>;
	.reg .b64 	%rd<15>;
	// demoted variable
	.shared .align 4 .b8 _ZZ6phase2PiiiE5hor_d[16384];
	// demoted variable
	.shared .align 4 .b8 _ZZ6phase2PiiiE6vert_d[16384];
	// demoted variable
	.shared .align 4 .b8 _ZZ6phase2PiiiE7pivot_d[16384];
	ld.param.u64 	%rd5, [_Z6phase2Piii_param_0];
	ld.param.u32 	%r28, [_Z6phase2Piii_param_1];
	ld.param.u32 	%r29, [_Z6phase2Piii_param_2];
	mov.u32 	%r1, %ctaid.x;
	setp.eq.s32 	%p1, %r1, %r28;
	@%p1 bra 	$L__BB3_4;
	mov.u32 	%r31, %tid.y;
	cvta.to.global.u64 	%rd6, %rd5;
	shl.b32 	%r32, %r1, 6;
	shl.b32 	%r33, %r28, 6;
	add.s32 	%r34, %r33, %r31;
	mov.u32 	%r35, %tid.x;
	add.s32 	%r36, %r32, %r35;
	mad.lo.s32 	%r37, %r34, %r29, %r36;
	mul.wide.s32 	%rd7, %r37, 4;
	add.s64 	%rd1, %rd6, %rd7;
	ld.global.u32 	%r38, [%rd1];
	shl.b32 	%r39, %r31, 8;
	mov.u32 	%r40, _ZZ6phase2PiiiE5hor_d;
	add.s32 	%r41, %r40, %r39;
	shl.b32 	%r42, %r35, 2;
	add.s32 	%r43, %r41, %r42;
	st.shared.u32 	[%r43], %r38;
	shl.b32 	%r44, %r29, 5;
	add.s32 	%r45, %r37, %r44;
	mul.wide.s32 	%rd8, %r45, 4;
	add.s64 	%rd2, %rd6, %rd8;
	ld.global.u32 	%r46, [%rd2];
	st.shared.u32 	[%r43+8192], %r46;
	ld.global.u32 	%r47, [%rd1+128];
	st.shared.u32 	[%r43+128], %r47;
	ld.global.u32 	%r48, [%rd2+128];
	st.shared.u32 	[%r43+8320], %r48;
	add.s32 	%r49, %r32, %r31;
	add.s32 	%r50, %r33, %r35;
	mad.lo.s32 	%r51, %r29, %r49, %r50;
	mul.wide.s32 	%rd9, %r51, 4;
	add.s64 	%rd3, %rd6, %rd9;
	ld.global.u32 	%r52, [%rd3];
	mov.u32 	%r53, _ZZ6phase2PiiiE6vert_d;
	add.s32 	%r54, %r53, %r39;
	add.s32 	%r55, %r54, %r42;
	st.shared.u32 	[%r55], %r52;
	add.s32 	%r56, %r51, %r44;
	mul.wide.s32 	%rd10, %r56, 4;
	add.s64 	%rd4, %rd6, %rd10;
	ld.global.u32 	%r57, [%rd4];
	st.shared.u32 	[%r55+8192], %r57;
	ld.global.u32 	%r58, [%rd3+128];
	st.shared.u32 	[%r55+128], %r58;
	ld.global.u32 	%r59, [%rd4+128];
	st.shared.u32 	[%r55+8320], %r59;
	mad.lo.s32 	%r60, %r33, %r29, %r33;
	mad.lo.s32 	%r61, %r29, %r31, %r35;
	add.s32 	%r62, %r61, %r60;
	mul.wide.s32 	%rd11, %r62, 4;
	add.s64 	%rd12, %rd6, %rd11;
	ld.global.u32 	%r63, [%rd12];
	mov.u32 	%r64, _ZZ6phase2PiiiE7pivot_d;
	add.s32 	%r65, %r64, %r39;
	add.s32 	%r66, %r65, %r42;
	st.shared.u32 	[%r66], %r63;
	add.s32 	%r67, %r62, %r44;
	mul.wide.s32 	%rd13, %r67, 4;
	add.s64 	%rd14, %rd6, %rd13;
	ld.global.u32 	%r68, [%rd14];
	st.shared.u32 	[%r66+8192], %r68;
	ld.global.u32 	%r69, [%rd12+128];
	st.shared.u32 	[%r66+128], %r69;
	ld.global.u32 	%r70, [%rd14+128];
	st.shared.u32 	[%r66+8320], %r70;
	bar.sync 	0;
	ld.shared.u32 	%r986, [%r43];
	ld.shared.u32 	%r985, [%r43+8192];
	ld.shared.u32 	%r984, [%r43+128];
	ld.shared.u32 	%r983, [%r43+8320];
	ld.shared.u32 	%r982, [%r55];
	ld.shared.u32 	%r981, [%r55+8192];
	ld.shared.u32 	%r980, [%r55+128];
	ld.shared.u32 	%r979, [%r55+8320];
	mov.b32 	%r987, 0;
$L__BB3_2:
	.pragma "nounroll";
	add.s32 	%r74, %r64, %r39;
	shl.b32 	%r75, %r987, 2;
	add.s32 	%r76, %r74, %r75;
	ld.shared.u32 	%r77, [%r76];
	shl.b32 	%r78, %r987, 8;
	mov.u32 	%r79, _ZZ6phase2PiiiE5hor_d;
	add.s32 	%r80, %r79, %r78;
	mov.u32 	%r81, %tid.x;
	shl.b32 	%r82, %r81, 2;
	add.s32 	%r83, %r80, %r82;
	ld.shared.u32 	%r84, [%r83];
	add.s32 	%r85, %r84, %r77;
	min.s32 	%r86, %r85, %r986;
	add.s32 	%r87, %r79, %r39;
	add.s32 	%r88, %r87, %r82;
	st.shared.u32 	[%r88], %r86;
	ld.shared.u32 	%r89, [%r76+8192];
	ld.shared.u32 	%r90, [%r83];
	add.s32 	%r91, %r90, %r89;
	min.s32 	%r92, %r91, %r985;
	st.shared.u32 	[%r88+8192], %r92;
	ld.shared.u32 	%r93, [%r83+128];
	add.s32 	%r94, %r93, %r77;
	min.s32 	%r95, %r94, %r984;
	st.shared.u32 	[%r88+128], %r95;
	ld.shared.u32 	%r96, [%r83+128];
	add.s32 	%r97, %r96, %r89;
	min.s32 	%r98, %r97, %r983;
	st.shared.u32 	[%r88+8320], %r98;
	mov.u32 	%r99, _ZZ6phase2PiiiE6vert_d;
	add.s32 	%r100, %r99, %r39;
	add.s32 	%r101, %r100, %r75;
	ld.shared.u32 	%r102, [%r101];
	add.s32 	%r103, %r64, %r78;
	add.s32 	%r104, %r103, %r82;
	ld.shared.u32 	%r105, [%r104];
	add.s32 	%r106, %r105, %r102;
	min.s32 	%r107, %r106, %r982;
	add.s32 	%r108, %r100, %r82;
	st.shared.u32 	[%r108], %r107;
	ld.shared.u32 	%r109, [%r101+8192];
	add.s32 	%r110, %r105, %r109;
	min.s32 	%r111, %r110, %r981;
	st.shared.u32 	[%r108+8192], %r111;
	ld.shared.u32 	%r112, [%r101];
	ld.shared.u32 	%r113, [%r104+128];
	add.s32 	%r114, %r113, %r112;
	min.s32 	%r115, %r114, %r980;
	st.shared.u32 	[%r108+128], %r115;
	ld.shared.u32 	%r116, [%r101+8192];
	add.s32 	%r117, %r116, %r113;
	min.s32 	%r118, %r117, %r979;
	st.shared.u32 	[%r108+8320], %r118;
	ld.shared.u32 	%r119, [%r76+4];
	ld.shared.u32 	%r120, [%r83+256];
	add.s32 	%r121, %r120, %r119;
	min.s32 	%r122, %r121, %r86;
	st.shared.u32 	[%r88], %r122;
	ld.shared.u32 	%r123, [%r76+8196];
	ld.shared.u32 	%r124, [%r83+256];
	add.s32 	%r125, %r124, %r123;
	min.s32 	%r126, %r125, %r92;
	st.shared.u32 	[%r88+8192], %r126;
	ld.shared.u32 	%r127, [%r83+384];
	add.s32 	%r128, %r127, %r119;
	min.s32 	%r129, %r128, %r95;
	st.shared.u32 	[%r88+128], %r129;
	ld.shared.u32 	%r130, [%r83+384];
	add.s32 	%r131, %r130, %r123;
	min.s32 	%r132, %r131, %r98;
	st.shared.u32 	[%r88+8320], %r132;
	ld.shared.u32 	%r133, [%r101+4];
	ld.shared.u32 	%r134, [%r104+256];
	add.s32 	%r135, %r134, %r133;
	min.s32 	%r136, %r135, %r107;
	st.shared.u32 	[%r108], %r136;
	ld.shared.u32 	%r137, [%r101+8196];
	add.s32 	%r138, %r134, %r137;
	min.s32 	%r139, %r138, %r111;
	st.shared.u32 	[%r108+8192], %r139;
	ld.shared.u32 	%r140, [%r101+4];
	ld.shared.u32 	%r141, [%r104+384];
	add.s32 	%r142, %r141, %r140;
	min.s32 	%r143, %r142, %r115;
	st.shared.u32 	[%r108+128], %r143;
	ld.shared.u32 	%r144, [%r101+8196];
	add.s32 	%r145, %r144, %r141;
	min.s32 	%r146, %r145, %r118;
	st.shared.u32 	[%r108+8320], %r146;
	ld.shared.u32 	%r147, [%r76+8];
	ld.shared.u32 	%r148, [%r83+512];
	add.s32 	%r149, %r148, %r147;
	min.s32 	%r150, %r149, %r122;
	st.shared.u32 	[%r88], %r150;
	ld.shared.u32 	%r151, [%r76+8200];
	ld.shared.u32 	%r152, [%r83+512];
	add.s32 	%r153, %r152, %r151;
	min.s32 	%r154, %r153, %r126;
	st.shared.u32 	[%r88+8192], %r154;
	ld.shared.u32 	%r155, [%r83+640];
	add.s32 	%r156, %r155, %r147;
	min.s32 	%r157, %r156, %r129;
	st.shared.u32 	[%r88+128], %r157;
	ld.shared.u32 	%r158, [%r83+640];
	add.s32 	%r159, %r158, %r151;
	min.s32 	%r160, %r159, %r132;
	st.shared.u32 	[%r88+8320], %r160;
	ld.shared.u32 	%r161, [%r101+8];
	ld.shared.u32 	%r162, [%r104+512];
	add.s32 	%r163, %r162, %r161;
	min.s32 	%r164, %r163, %r136;
	st.shared.u32 	[%r108], %r164;
	ld.shared.u32 	%r165, [%r101+8200];
	add.s32 	%r166, %r162, %r165;
	min.s32 	%r167, %r166, %r139;
	st.shared.u32 	[%r108+8192], %r167;
	ld.shared.u32 	%r168, [%r101+8];
	ld.shared.u32 	%r169, [%r104+640];
	add.s32 	%r170, %r169, %r168;
	min.s32 	%r171, %r170, %r143;
	st.shared.u32 	[%r108+128], %r171;
	ld.shared.u32 	%r172, [%r101+8200];
	add.s32 	%r173, %r172, %r169;
	min.s32 	%r174, %r173, %r146;
	st.shared.u32 	[%r108+8320], %r174;
	ld.shared.u32 	%r175, [%r76+12];
	ld.shared.u32 	%r176, [%r83+768];
	add.s32 	%r177, %r176, %r175;
	min.s32 	%r178, %r177, %r150;
	st.shared.u32 	[%r88], %r178;
	ld.shared.u32 	%r179, [%r76+8204];
	ld.shared.u32 	%r180, [%r83+768];
	add.s32 	%r181, %r180, %r179;
	min.s32 	%r182, %r181, %r154;
	st.shared.u32 	[%r88+8192], %r182;
	ld.shared.u32 	%r183, [%r83+896];
	add.s32 	%r184, %r183, %r175;
	min.s32 	%r185, %r184, %r157;
	st.shared.u32 	[%r88+128], %r185;
	ld.shared.u32 	%r186, [%r83+896];
	add.s32 	%r187, %r186, %r179;
	min.s32 	%r188, %r187, %r160;
	st.shared.u32 	[%r88+8320], %r188;
	ld.shared.u32 	%r189, [%r101+12];
	ld.shared.u32 	%r190, [%r104+768];
	add.s32 	%r191, %r190, %r189;
	min.s32 	%r192, %r191, %r164;
	st.shared.u32 	[%r108], %r192;
	ld.shared.u32 	%r193, [%r101+8204];
	add.s32 	%r194, %r190, %r193;
	min.s32 	%r195, %r194, %r167;
	st.shared.u32 	[%r108+8192], %r195;
	ld.shared.u32 	%r196, [%r101+12];
	ld.shared.u32 	%r197, [%r104+896];
	add.s32 	%r198, %r197, %r196;
	min.s32 	%r199, %r198, %r171;
	st.shared.u32 	[%r108+128], %r199;
	ld.shared.u32 	%r200, [%r101+8204];
	add.s32 	%r201, %r200, %r197;
	min.s32 	%r202, %r201, %r174;
	st.shared.u32 	[%r108+8320], %r202;
	ld.shared.u32 	%r203, [%r76+16];
	ld.shared.u32 	%r204, [%r83+1024];
	add.s32 	%r205, %r204, %r203;
	min.s32 	%r206, %r205, %r178;
	st.shared.u32 	[%r88], %r206;
	ld.shared.u32 	%r207, [%r76+8208];
	ld.shared.u32 	%r208, [%r83+1024];
	add.s32 	%r209, %r208, %r207;
	min.s32 	%r210, %r209, %r182;
	st.shared.u32 	[%r88+8192], %r210;
	ld.shared.u32 	%r211, [%r83+1152];
	add.s32 	%r212, %r211, %r203;
	min.s32 	%r213, %r212, %r185;
	st.shared.u32 	[%r88+128], %r213;
	ld.shared.u32 	%r214, [%r83+1152];
	add.s32 	%r215, %r214, %r207;
	min.s32 	%r216, %r215, %r188;
	st.shared.u32 	[%r88+8320], %r216;
	ld.shared.u32 	%r217, [%r101+16];
	ld.shared.u32 	%r218, [%r104+1024];
	add.s32 	%r219, %r218, %r217;
	min.s32 	%r220, %r219, %r192;
	st.shared.u32 	[%r108], %r220;
	ld.shared.u32 	%r221, [%r101+8208];
	add.s32 	%r222, %r218, %r221;
	min.s32 	%r223, %r222, %r195;
	st.shared.u32 	[%r108+8192], %r223;
	ld.shared.u32 	%r224, [%r101+16];
	ld.shared.u32 	%r225, [%r104+1152];
	add.s32 	%r226, %r225, %r224;
	min.s32 	%r227, %r226, %r199;
	st.shared.u32 	[%r108+128], %r227;
	ld.shared.u32 	%r228, [%r101+8208];
	add.s32 	%r229, %r228, %r225;
	min.s32 	%r230, %r229, %r202;
	st.shared.u32 	[%r108+8320], %r230;
	ld.shared.u32 	%r231, [%r76+20];
	ld.shared.u32 	%r232, [%r83+1280];
	add.s32 	%r233, %r232, %r231;
	min.s32 	%r234, %r233, %r206;
	st.shared.u32 	[%r88], %r234;
	ld.shared.u32 	%r235, [%r76+8212];
	ld.shared.u32 	%r236, [%r83+1280];
	add.s32 	%r237, %r236, %r235;
	min.s32 	%r238, %r237, %r210;
	st.shared.u32 	[%r88+8192], %r238;
	ld.shared.u32 	%r239, [%r83+1408];
	add.s32 	%r240, %r239, %r231;
	min.s32 	%r241, %r240, %r213;
	st.shared.u32 	[%r88+128], %r241;
	ld.shared.u32 	%r242, [%r83+1408];
	add.s32 	%r243, %r242, %r235;
	min.s32 	%r244, %r243, %r216;
	st.shared.u32 	[%r88+8320], %r244;
	ld.shared.u32 	%r245, [%r101+20];
	ld.shared.u32 	%r246, [%r104+1280];
	add.s32 	%r247, %r246, %r245;
	min.s32 	%r248, %r247, %r220;
	st.shared.u32 	[%r108], %r248;
	ld.shared.u32 	%r249, [%r101+8212];
	add.s32 	%r250, %r246, %r249;
	min.s32 	%r251, %r250, %r223;
	st.shared.u32 	[%r108+8192], %r251;
	ld.shared.u32 	%r252, [%r101+20];
	ld.shared.u32 	%r253, [%r104+1408];
	add.s32 	%r254, %r253, %r252;
	min.s32 	%r255, %r254, %r227;
	st.shared.u32 	[%r108+128], %r255;
	ld.shared.u32 	%r256, [%r101+8212];
	add.s32 	%r257, %r256, %r253;
	min.s32 	%r258, %r257, %r230;
	st.shared.u32 	[%r108+8320], %r258;
	ld.shared.u32 	%r259, [%r76+24];
	ld.shared.u32 	%r260, [%r83+1536];
	add.s32 	%r261, %r260, %r259;
	min.s32 	%r262, %r261, %r234;
	st.shared.u32 	[%r88], %r262;
	ld.shared.u32 	%r263, [%r76+8216];
	ld.shared.u32 	%r264, [%r83+1536];
	add.s32 	%r265, %r264, %r263;
	min.s32 	%r266, %r265, %r238;
	st.shared.u32 	[%r88+8192], %r266;
	ld.shared.u32 	%r267, [%r83+1664];
	add.s32 	%r268, %r267, %r259;
	min.s32 	%r269, %r268, %r241;
	st.shared.u32 	[%r88+128], %r269;
	ld.shared.u32 	%r270, [%r83+1664];
	add.s32 	%r271, %r270, %r263;
	min.s32 	%r272, %r271, %r244;
	st.shared.u32 	[%r88+8320], %r272;
	ld.shared.u32 	%r273, [%r101+24];
	ld.shared.u32 	%r274, [%r104+1536];
	add.s32 	%r275, %r274, %r273;
	min.s32 	%r276, %r275, %r248;
	st.shared.u32 	[%r108], %r276;
	ld.shared.u32 	%r277, [%r101+8216];
	add.s32 	%r278, %r274, %r277;
	min.s32 	%r279, %r278, %r251;
	st.shared.u32 	[%r108+8192], %r279;
	ld.shared.u32 	%r280, [%r101+24];
	ld.shared.u32 	%r281, [%r104+1664];
	add.s32 	%r282, %r281, %r280;
	min.s32 	%r283, %r282, %r255;
	st.shared.u32 	[%r108+128], %r283;
	ld.shared.u32 	%r284, [%r101+8216];
	add.s32 	%r285, %r284, %r281;
	min.s32 	%r286, %r285, %r258;
	st.shared.u32 	[%r108+8320], %r286;
	ld.shared.u32 	%r287, [%r76+28];
	ld.shared.u32 	%r288, [%r83+1792];
	add.s32 	%r289, %r288, %r287;
	min.s32 	%r290, %r289, %r262;
	st.shared.u32 	[%r88], %r290;
	ld.shared.u32 	%r291, [%r76+8220];
	ld.shared.u32 	%r292, [%r83+1792];
	add.s32 	%r293, %r292, %r291;
	min.s32 	%r294, %r293, %r266;
	st.shared.u32 	[%r88+8192], %r294;
	ld.shared.u32 	%r295, [%r83+1920];
	add.s32 	%r296, %r295, %r287;
	min.s32 	%r297, %r296, %r269;
	st.shared.u32 	[%r88+128], %r297;
	ld.shared.u32 	%r298, [%r83+1920];
	add.s32 	%r299, %r298, %r291;
	min.s32 	%r300, %r299, %r272;
	st.shared.u32 	[%r88+8320], %r300;
	ld.shared.u32 	%r301, [%r101+28];
	ld.shared.u32 	%r302, [%r104+1792];
	add.s32 	%r303, %r302, %r301;
	min.s32 	%r304, %r303, %r276;
	st.shared.u32 	[%r108], %r304;
	ld.shared.u32 	%r305, [%r101+8220];
	add.s32 	%r306, %r302, %r305;
	min.s32 	%r307, %r306, %r279;
	st.shared.u32 	[%r108+8192], %r307;
	ld.shared.u32 	%r308, [%r101+28];
	ld.shared.u32 	%r309, [%r104+1920];
	add.s32 	%r310, %r309, %r308;
	min.s32 	%r311, %r310, %r283;
	st.shared.u32 	[%r108+128], %r311;
	ld.shared.u32 	%r312, [%r101+8220];
	add.s32 	%r313, %r312, %r309;
	min.s32 	%r314, %r313, %r286;
	st.shared.u32 	[%r108+8320], %r314;
	ld.shared.u32 	%r315, [%r76+32];
	ld.shared.u32 	%r316, [%r83+2048];
	add.s32 	%r317, %r316, %r315;
	min.s32 	%r318, %r317, %r290;
	st.shared.u32 	[%r88], %r318;
	ld.shared.u32 	%r319, [%r76+8224];
	ld.shared.u32 	%r320, [%r83+2048];
	add.s32 	%r321, %r320, %r319;
	min.s32 	%r322, %r321, %r294;
	st.shared.u32 	[%r88+8192], %r322;
	ld.shared.u32 	%r323, [%r83+2176];
	add.s32 	%r324, %r323, %r315;
	min.s32 	%r325, %r324, %r297;
	st.shared.u32 	[%r88+128], %r325;
	ld.shared.u32 	%r326, [%r83+2176];
	add.s32 	%r327, %r326, %r319;
	min.s32 	%r328, %r327, %r300;
	st.shared.u32 	[%r88+8320], %r328;
	ld.shared.u32 	%r329, [%r101+32];
	ld.shared.u32 	%r330, [%r104+2048];
	add.s32 	%r331, %r330, %r329;
	min.s32 	%r332, %r331, %r304;
	st.shared.u32 	[%r108], %r332;
	ld.shared.u32 	%r333, [%r101+8224];
	add.s32 	%r334, %r330, %r333;
	min.s32 	%r335, %r334, %r307;
	st.shared.u32 	[%r108+8192], %r335;
	ld.shared.u32 	%r336, [%r101+32];
	ld.shared.u32 	%r337, [%r104+2176];
	add.s32 	%r338, %r337, %r336;
	min.s32 	%r339, %r338, %r311;
	st.shared.u32 	[%r108+128], %r339;
	ld.shared.u32 	%r340, [%r101+8224];
	add.s32 	%r341, %r340, %r337;
	min.s32 	%r342, %r341, %r314;
	st.shared.u32 	[%r108+8320], %r342;
	ld.shared.u32 	%r343, [%r76+36];
	ld.shared.u32 	%r344, [%r83+2304];
	add.s32 	%r345, %r344, %r343;
	min.s32 	%r346, %r345, %r318;
	st.shared.u32 	[%r88], %r346;
	ld.shared.u32 	%r347, [%r76+8228];
	ld.shared.u32 	%r348, [%r83+2304];
	add.s32 	%r349, %r348, %r347;
	min.s32 	%r350, %r349, %r322;
	st.shared.u32 	[%r88+8192], %r350;
	ld.shared.u32 	%r351, [%r83+2432];
	add.s32 	%r352, %r351, %r343;
	min.s32 	%r353, %r352, %r325;
	st.shared.u32 	[%r88+128], %r353;
	ld.shared.u32 	%r354, [%r83+2432];
	add.s32 	%r355, %r354, %r347;
	min.s32 	%r356, %r355, %r328;
	st.shared.u32 	[%r88+8320], %r356;
	ld.shared.u32 	%r357, [%r101+36];
	ld.shared.u32 	%r358, [%r104+2304];
	add.s32 	%r359, %r358, %r357;
	min.s32 	%r360, %r359, %r332;
	st.shared.u32 	[%r108], %r360;
	ld.shared.u32 	%r361, [%r101+8228];
	add.s32 	%r362, %r358, %r361;
	min.s32 	%r363, %r362, %r335;
	st.shared.u32 	[%r108+8192], %r363;
	ld.shared.u32 	%r364, [%r101+36];
	ld.shared.u32 	%r365, [%r104+2432];
	add.s32 	%r366, %r365, %r364;
	min.s32 	%r367, %r366, %r339;
	st.shared.u32 	[%r108+128], %r367;
	ld.shared.u32 	%r368, [%r101+8228];
	add.s32 	%r369, %r368, %r365;
	min.s32 	%r370, %r369, %r342;
	st.shared.u32 	[%r108+8320], %r370;
	ld.shared.u32 	%r371, [%r76+40];
	ld.shared.u32 	%r372, [%r83+2560];
	add.s32 	%r373, %r372, %r371;
	min.s32 	%r374, %r373, %r346;
	st.shared.u32 	[%r88], %r374;
	ld.shared.u32 	%r375, [%r76+8232];
	ld.shared.u32 	%r376, [%r83+2560];
	add.s32 	%r377, %r376, %r375;
	min.s32 	%r378, %r377, %r350;
	st.shared.u32 	[%r88+8192], %r378;
	ld.shared.u32 	%r379, [%r83+2688];
	add.s32 	%r380, %r379, %r371;
	min.s32 	%r381, %r380, %r353;
	st.shared.u32 	[%r88+128], %r381;
	ld.shared.u32 	%r382, [%r83+2688];
	add.s32 	%r383, %r382, %r375;
	min.s32 	%r384, %r383, %r356;
	st.shared.u32 	[%r88+8320], %r384;
	ld.shared.u32 	%r385, [%r101+40];
	ld.shared.u32 	%r386, [%r104+2560];
	add.s32 	%r387, %r386, %r385;
	min.s32 	%r388, %r387, %r360;
	st.shared.u32 	[%r108], %r388;
	ld.shared.u32 	%r389, [%r101+8232];
	add.s32 	%r390, %r386, %r389;
	min.s32 	%r391, %r390, %r363;
	st.shared.u32 	[%r108+8192], %r391;
	ld.shared.u32 	%r392, [%r101+40];
	ld.shared.u32 	%r393, [%r104+2688];
	add.s32 	%r394, %r393, %r392;
	min.s32 	%r395, %r394, %r367;
	st.shared.u32 	[%r108+128], %r395;
	ld.shared.u32 	%r396, [%r101+8232];
	add.s32 	%r397, %r396, %r393;
	min.s32 	%r398, %r397, %r370;
	st.shared.u32 	[%r108+8320], %r398;
	ld.shared.u32 	%r399, [%r76+44];
	ld.shared.u32 	%r400, [%r83+2816];
	add.s32 	%r401, %r400, %r399;
	min.s32 	%r402, %r401, %r374;
	st.shared.u32 	[%r88], %r402;
	ld.shared.u32 	%r403, [%r76+8236];
	ld.shared.u32 	%r404, [%r83+2816];
	add.s32 	%r405, %r404, %r403;
	min.s32 	%r406, %r405, %r378;
	st.shared.u32 	[%r88+8192], %r406;
	ld.shared.u32 	%r407, [%r83+2944];
	add.s32 	%r408, %r407, %r399;
	min.s32 	%r409, %r408, %r381;
	st.shared.u32 	[%r88+128], %r409;
	ld.shared.u32 	%r410, [%r83+2944];
	add.s32 	%r411, %r410, %r403;
	min.s32 	%r412, %r411, %r384;
	st.shared.u32 	[%r88+8320], %r412;
	ld.shared.u32 	%r413, [%r101+44];
	ld.shared.u32 	%r414, [%r104+2816];
	add.s32 	%r415, %r414, %r413;
	min.s32 	%r416, %r415, %r388;
	st.shared.u32 	[%r108], %r416;
	ld.shared.u32 	%r417, [%r101+8236];
	add.s32 	%r418, %r414, %r417;
	min.s32 	%r419, %r418, %r391;
	st.shared.u32 	[%r108+8192], %r419;
	ld.shared.u32 	%r420, [%r101+44];
	ld.shared.u32 	%r421, [%r104+2944];
	add.s32 	%r422, %r421, %r420;
	min.s32 	%r423, %r422, %r395;
	st.shared.u32 	[%r108+128], %r423;
	ld.shared.u32 	%r424, [%r101+8236];
	add.s32 	%r425, %r424, %r421;
	min.s32 	%r426, %r425, %r398;
	st.shared.u32 	[%r108+8320], %r426;
	ld.shared.u32 	%r427, [%r76+48];
	ld.shared.u32 	%r428, [%r83+3072];
	add.s32 	%r429, %r428, %r427;
	min.s32 	%r430, %r429, %r402;
	st.shared.u32 	[%r88], %r430;
	ld.shared.u32 	%r431, [%r76+8240];
	ld.shared.u32 	%r432, [%r83+3072];
	add.s32 	%r433, %r432, %r431;
	min.s32 	%r434, %r433, %r406;
	st.shared.u32 	[%r88+8192], %r434;
	ld.shared.u32 	%r435, [%r83+3200];
	add.s32 	%r436, %r435, %r427;
	min.s32 	%r437, %r436, %r409;
	st.shared.u32 	[%r88+128], %r437;
	ld.shared.u32 	%r438, [%r83+3200];
	add.s32 	%r439, %r438, %r431;
	min.s32 	%r440, %r439, %r412;
	st.shared.u32 	[%r88+8320], %r440;
	ld.shared.u32 	%r441, [%r101+48];
	ld.shared.u32 	%r442, [%r104+3072];
	add.s32 	%r443, %r442, %r441;
	min.s32 	%r444, %r443, %r416;
	st.shared.u32 	[%r108], %r444;
	ld.shared.u32 	%r445, [%r101+8240];
	add.s32 	%r446, %r442, %r445;
	min.s32 	%r447, %r446, %r419;
	st.shared.u32 	[%r108+8192], %r447;
	ld.shared.u32 	%r448, [%r101+48];
	ld.shared.u32 	%r449, [%r104+3200];
	add.s32 	%r450, %r449, %r448;
	min.s32 	%r451, %r450, %r423;
	st.shared.u32 	[%r108+128], %r451;
	ld.shared.u32 	%r452, [%r101+8240];
	add.s32 	%r453, %r452, %r449;
	min.s32 	%r454, %r453, %r426;
	st.shared.u32 	[%r108+8320], %r454;
	ld.shared.u32 	%r455, [%r76+52];
	ld.shared.u32 	%r456, [%r83+3328];
	add.s32 	%r457, %r456, %r455;
	min.s32 	%r458, %r457, %r430;
	st.shared.u32 	[%r88], %r458;
	ld.shared.u32 	%r459, [%r76+8244];
	ld.shared.u32 	%r460, [%r83+3328];
	add.s32 	%r461, %r460, %r459;
	min.s32 	%r462, %r461, %r434;
	st.shared.u32 	[%r88+8192], %r462;
	ld.shared.u32 	%r463, [%r83+3456];
	add.s32 	%r464, %r463, %r455;
	min.s32 	%r465, %r464, %r437;
	st.shared.u32 	[%r88+128], %r465;
	ld.shared.u32 	%r466, [%r83+3456];
	add.s32 	%r467, %r466, %r459;
	min.s32 	%r468, %r467, %r440;
	st.shared.u32 	[%r88+8320], %r468;
	ld.shared.u32 	%r469, [%r101+52];
	ld.shared.u32 	%r470, [%r104+3328];
	add.s32 	%r471, %r470, %r469;
	min.s32 	%r472, %r471, %r444;
	st.shared.u32 	[%r108], %r472;
	ld.shared.u32 	%r473, [%r101+8244];
	add.s32 	%r474, %r470, %r473;
	min.s32 	%r475, %r474, %r447;
	st.shared.u32 	[%r108+8192], %r475;
	ld.shared.u32 	%r476, [%r101+52];
	ld.shared.u32 	%r477, [%r104+3456];
	add.s32 	%r478, %r477, %r476;
	min.s32 	%r479, %r478, %r451;
	st.shared.u32 	[%r108+128], %r479;
	ld.shared.u32 	%r480, [%r101+8244];
	add.s32 	%r481, %r480, %r477;
	min.s32 	%r482, %r481, %r454;
	st.shared.u32 	[%r108+8320], %r482;
	ld.shared.u32 	%r483, [%r76+56];
	ld.shared.u32 	%r484, [%r83+3584];
	add.s32 	%r485, %r484, %r483;
	min.s32 	%r486, %r485, %r458;
	st.shared.u32 	[%r88], %r486;
	ld.shared.u32 	%r487, [%r76+8248];
	ld.shared.u32 	%r488, [%r83+3584];
	add.s32 	%r489, %r488, %r487;
	min.s32 	%r490, %r489, %r462;
	st.shared.u32 	[%r88+8192], %r490;
	ld.shared.u32 	%r491, [%r83+3712];
	add.s32 	%r492, %r491, %r483;
	min.s32 	%r493, %r492, %r465;
	st.shared.u32 	[%r88+128], %r493;
	ld.shared.u32 	%r494, [%r83+3712];
	add.s32 	%r495, %r494, %r487;
	min.s32 	%r496, %r495, %r468;
	st.shared.u32 	[%r88+8320], %r496;
	ld.shared.u32 	%r497, [%r101+56];
	ld.shared.u32 	%r498, [%r104+3584];
	add.s32 	%r499, %r498, %r497;
	min.s32 	%r500, %r499, %r472;
	st.shared.u32 	[%r108], %r500;
	ld.shared.u32 	%r501, [%r101+8248];
	add.s32 	%r502, %r498, %r501;
	min.s32 	%r503, %r502, %r475;
	st.shared.u32 	[%r108+8192], %r503;
	ld.shared.u32 	%r504, [%r101+56];
	ld.shared.u32 	%r505, [%r104+3712];
	add.s32 	%r506, %r505, %r504;
	min.s32 	%r507, %r506, %r479;
	st.shared.u32 	[%r108+128], %r507;
	ld.shared.u32 	%r508, [%r101+8248];
	add.s32 	%r509, %r508, %r505;
	min.s32 	%r510, %r509, %r482;
	st.shared.u32 	[%r108+8320], %r510;
	ld.shared.u32 	%r511, [%r76+60];
	ld.shared.u32 	%r512, [%r83+3840];
	add.s32 	%r513, %r512, %r511;
	min.s32 	%r514, %r513, %r486;
	st.shared.u32 	[%r88], %r514;
	ld.shared.u32 	%r515, [%r76+8252];
	ld.shared.u32 	%r516, [%r83+3840];
	add.s32 	%r517, %r516, %r515;
	min.s32 	%r518, %r517, %r490;
	st.shared.u32 	[%r88+8192], %r518;
	ld.shared.u32 	%r519, [%r83+3968];
	add.s32 	%r520, %r519, %r511;
	min.s32 	%r521, %r520, %r493;
	st.shared.u32 	[%r88+128], %r521;
	ld.shared.u32 	%r522, [%r83+3968];
	add.s32 	%r523, %r522, %r515;
	min.s32 	%r524, %r523, %r496;
	st.shared.u32 	[%r88+8320], %r524;
	ld.shared.u32 	%r525, [%r101+60];
	ld.shared.u32 	%r526, [%r104+3840];
	add.s32 	%r527, %r526, %r525;
	min.s32 	%r528, %r527, %r500;
	st.shared.u32 	[%r108], %r528;
	ld.shared.u32 	%r529, [%r101+8252];
	add.s32 	%r530, %r526, %r529;
	min.s32 	%r531, %r530, %r503;
	st.shared.u32 	[%r108+8192], %r531;
	ld.shared.u32 	%r532, [%r101+60];
	ld.shared.u32 	%r533, [%r104+3968];
	add.s32 	%r534, %r533, %r532;
	min.s32 	%r535, %r534, %r507;
	st.shared.u32 	[%r108+128], %r535;
	ld.shared.u32 	%r536, [%r101+8252];
	add.s32 	%r537, %r536, %r533;
	min.s32 	%r538, %r537, %r510;
	st.shared.u32 	[%r108+8320], %r538;
	ld.shared.u32 	%r539, [%r76+64];
	ld.shared.u32 	%r540, [%r83+4096];
	add.s32 	%r541, %r540, %r539;
	min.s32 	%r542, %r541, %r514;
	st.shared.u32 	[%r88], %r542;
	ld.shared.u32 	%r543, [%r76+8256];
	ld.shared.u32 	%r544, [%r83+4096];
	add.s32 	%r545, %r544, %r543;
	min.s32 	%r546, %r545, %r518;
	st.shared.u32 	[%r88+8192], %r546;
	ld.shared.u32 	%r547, [%r83+4224];
	add.s32 	%r548, %r547, %r539;
	min.s32 	%r549, %r548, %r521;
	st.shared.u32 	[%r88+128], %r549;
	ld.shared.u32 	%r550, [%r83+4224];
	add.s32 	%r551, %r550, %r543;
	min.s32 	%r552, %r551, %r524;
	st.shared.u32 	[%r88+8320], %r552;
	ld.shared.u32 	%r553, [%r101+64];
	ld.shared.u32 	%r554, [%r104+4096];
	add.s32 	%r555, %r554, %r553;
	min.s32 	%r556, %r555, %r528;
	st.shared.u32 	[%r108], %r556;
	ld.shared.u32 	%r557, [%r101+8256];
	add.s32 	%r558, %r554, %r557;
	min.s32 	%r559, %r558, %r531;
	st.shared.u32 	[%r108+8192], %r559;
	ld.shared.u32 	%r560, [%r101+64];
	ld.shared.u32 	%r561, [%r104+4224];
	add.s32 	%r562, %r561, %r560;
	min.s32 	%r563, %r562, %r535;
	st.shared.u32 	[%r108+128], %r563;
	ld.shared.u32 	%r564, [%r101+8256];
	add.s32 	%r565, %r564, %r561;
	min.s32 	%r566, %r565, %r538;
	st.shared.u32 	[%r108+8320], %r566;
	ld.shared.u32 	%r567, [%r76+68];
	ld.shared.u32 	%r568, [%r83+4352];
	add.s32 	%r569, %r568, %r567;
	min.s32 	%r570, %r569, %r542;
	st.shared.u32 	[%r88], %r570;
	ld.shared.u32 	%r571, [%r76+8260];
	ld.shared.u32 	%r572, [%r83+4352];
	add.s32 	%r573, %r572, %r571;
	min.s32 	%r574, %r573, %r546;
	st.shared.u32 	[%r88+8192], %r574;
	ld.shared.u32 	%r575, [%r83+4480];
	add.s32 	%r576, %r575, %r567;
	min.s32 	%r577, %r576, %r549;
	st.shared.u32 	[%r88+128], %r577;
	ld.shared.u32 	%r578, [%r83+4480];
	add.s32 	%r579, %r578, %r571;
	min.s32 	%r580, %r579, %r552;
	st.shared.u32 	[%r88+8320], %r580;
	ld.shared.u32 	%r581, [%r101+68];
	ld.shared.u32 	%r582, [%r104+4352];
	add.s32 	%r583, %r582, %r581;
	min.s32 	%r584, %r583, %r556;
	st.shared.u32 	[%r108], %r584;
	ld.shared.u32 	%r585, [%r101+8260];
	add.s32 	%r586, %r582, %r585;
	min.s32 	%r587, %r586, %r559;
	st.shared.u32 	[%r108+8192], %r587;
	ld.shared.u32 	%r588, [%r101+68];
	ld.shared.u32 	%r589, [%r104+4480];
	add.s32 	%r590, %r589, %r588;
	min.s32 	%r591, %r590, %r563;
	st.shared.u32 	[%r108+128], %r591;
	ld.shared.u32 	%r592, [%r101+8260];
	add.s32 	%r593, %r592, %r589;
	min.s32 	%r594, %r593, %r566;
	st.shared.u32 	[%r108+8320], %r594;
	ld.shared.u32 	%r595, [%r76+72];
	ld.shared.u32 	%r596, [%r83+4608];
	add.s32 	%r597, %r596, %r595;
	min.s32 	%r598, %r597, %r570;
	st.shared.u32 	[%r88], %r598;
	ld.shared.u32 	%r599, [%r76+8264];
	ld.shared.u32 	%r600, [%r83+4608];
	add.s32 	%r601, %r600, %r599;
	min.s32 	%r602, %r601, %r574;
	st.shared.u32 	[%r88+8192], %r602;
	ld.shared.u32 	%r603, [%r83+4736];
	add.s32 	%r604, %r603, %r595;
	min.s32 	%r605, %r604, %r577;
	st.shared.u32 	[%r88+128], %r605;
	ld.shared.u32 	%r606, [%r83+4736];
	add.s32 	%r607, %r606, %r599;
	min.s32 	%r608, %r607, %r580;
	st.shared.u32 	[%r88+8320], %r608;
	ld.shared.u32 	%r609, [%r101+72];
	ld.shared.u32 	%r610, [%r104+4608];
	add.s32 	%r611, %r610, %r609;
	min.s32 	%r612, %r611, %r584;
	st.shared.u32 	[%r108], %r612;
	ld.shared.u32 	%r613, [%r101+8264];
	add.s32 	%r614, %r610, %r613;
	min.s32 	%r615, %r614, %r587;
	st.shared.u32 	[%r108+8192], %r615;
	ld.shared.u32 	%r616, [%r101+72];
	ld.shared.u32 	%r617, [%r104+4736];
	add.s32 	%r618, %r617, %r616;
	min.s32 	%r619, %r618, %r591;
	st.shared.u32 	[%r108+128], %r619;
	ld.shared.u32 	%r620, [%r101+8264];
	add.s32 	%r621, %r620, %r617;
	min.s32 	%r622, %r621, %r594;
	st.shared.u32 	[%r108+8320], %r622;
	ld.shared.u32 	%r623, [%r76+76];
	ld.shared.u32 	%r624, [%r83+4864];
	add.s32 	%r625, %r624, %r623;
	min.s32 	%r626, %r625, %r598;
	st.shared.u32 	[%r88], %r626;
	ld.shared.u32 	%r627, [%r76+8268];
	ld.shared.u32 	%r628, [%r83+4864];
	add.s32 	%r629, %r628, %r627;
	min.s32 	%r630, %r629, %r602;
	st.shared.u32 	[%r88+8192], %r630;
	ld.shared.u32 	%r631, [%r83+4992];
	add.s32 	%r632, %r631, %r623;
	min.s32 	%r633, %r632, %r605;
	st.shared.u32 	[%r88+128], %r633;
	ld.shared.u32 	%r634, [%r83+4992];
	add.s32 	%r635, %r634, %r627;
	min.s32 	%r636, %r635, %r608;
	st.shared.u32 	[%r88+8320], %r636;
	ld.shared.u32 	%r637, [%r101+76];
	ld.shared.u32 	%r638, [%r104+4864];
	add.s32 	%r639, %r638, %r637;
	min.s32 	%r640, %r639, %r612;
	st.shared.u32 	[%r108], %r640;
	ld.shared.u32 	%r641, [%r101+8268];
	add.s32 	%r642, %r638, %r641;
	min.s32 	%r643, %r642, %r615;
	st.shared.u32 	[%r108+8192], %r643;
	ld.shared.u32 	%r644, [%r101+76];
	ld.shared.u32 	%r645, [%r104+4992];
	add.s32 	%r646, %r645, %r644;
	min.s32 	%r647, %r646, %r619;
	st.shared.u32 	[%r108+128], %r647;
	ld.shared.u32 	%r648, [%r101+8268];
	add.s32 	%r649, %r648, %r645;
	min.s32 	%r650, %r649, %r622;
	st.shared.u32 	[%r108+8320], %r650;
	ld.shared.u32 	%r651, [%r76+80];
	ld.shared.u32 	%r652, [%r83+5120];
	add.s32 	%r653, %r652, %r651;
	min.s32 	%r654, %r653, %r626;
	st.shared.u32 	[%r88], %r654;
	ld.shared.u32 	%r655, [%r76+8272];
	ld.shared.u32 	%r656, [%r83+5120];
	add.s32 	%r657, %r656, %r655;
	min.s32 	%r658, %r657, %r630;
	st.shared.u32 	[%r88+8192], %r658;
	ld.shared.u32 	%r659, [%r83+5248];
	add.s32 	%r660, %r659, %r651;
	min.s32 	%r661, %r660, %r633;
	st.shared.u32 	[%r88+128], %r661;
	ld.shared.u32 	%r662, [%r83+5248];
	add.s32 	%r663, %r662, %r655;
	min.s32 	%r664, %r663, %r636;
	st.shared.u32 	[%r88+8320], %r664;
	ld.shared.u32 	%r665, [%r101+80];
	ld.shared.u32 	%r666, [%r104+5120];
	add.s32 	%r667, %r666, %r665;
	min.s32 	%r668, %r667, %r640;
	st.shared.u32 	[%r108], %r668;
	ld.shared.u32 	%r669, [%r101+8272];
	add.s32 	%r670, %r666, %r669;
	min.s32 	%r671, %r670, %r643;
	st.shared.u32 	[%r108+8192], %r671;
	ld.shared.u32 	%r672, [%r101+80];
	ld.shared.u32 	%r673, [%r104+5248];
	add.s32 	%r674, %r673, %r672;
	min.s32 	%r675, %r674, %r647;
	st.shared.u32 	[%r108+128], %r675;
	ld.shared.u32 	%r676, [%r101+8272];
	add.s32 	%r677, %r676, %r673;
	min.s32 	%r678, %r677, %r650;
	st.shared.u32 	[%r108+8320], %r678;
	ld.shared.u32 	%r679, [%r76+84];
	ld.shared.u32 	%r680, [%r83+5376];
	add.s32 	%r681, %r680, %r679;
	min.s32 	%r682, %r681, %r654;
	st.shared.u32 	[%r88], %r682;
	ld.shared.u32 	%r683, [%r76+8276];
	ld.shared.u32 	%r684, [%r83+5376];
	add.s32 	%r685, %r684, %r683;
	min.s32 	%r686, %r685, %r658;
	st.shared.u32 	[%r88+8192], %r686;
	ld.shared.u32 	%r687, [%r83+5504];
	add.s32 	%r688, %r687, %r679;
	min.s32 	%r689, %r688, %r661;
	st.shared.u32 	[%r88+128], %r689;
	ld.shared.u32 	%r690, [%r83+5504];
	add.s32 	%r691, %r690, %r683;
	min.s32 	%r692, %r691, %r664;
	st.shared.u32 	[%r88+8320], %r692;
	ld.shared.u32 	%r693, [%r101+84];
	ld.shared.u32 	%r694, [%r104+5376];
	add.s32 	%r695, %r694, %r693;
	min.s32 	%r696, %r695, %r668;
	st.shared.u32 	[%r108], %r696;
	ld.shared.u32 	%r697, [%r101+8276];
	add.s32 	%r698, %r694, %r697;
	min.s32 	%r699, %r698, %r671;
	st.shared.u32 	[%r108+8192], %r699;
	ld.shared.u32 	%r700, [%r101+84];
	ld.shared.u32 	%r701, [%r104+5504];
	add.s32 	%r702, %r701, %r700;
	min.s32 	%r703, %r702, %r675;
	st.shared.u32 	[%r108+128], %r703;
	ld.shared.u32 	%r704, [%r101+8276];
	add.s32 	%r705, %r704, %r701;
	min.s32 	%r706, %r705, %r678;
	st.shared.u32 	[%r108+8320], %r706;
	ld.shared.u32 	%r707, [%r76+88];
	ld.shared.u32 	%r708, [%r83+5632];
	add.s32 	%r709, %r708, %r707;
	min.s32 	%r710, %r709, %r682;
	st.shared.u32 	[%r88], %r710;
	ld.shared.u32 	%r711, [%r76+8280];
	ld.shared.u32 	%r712, [%r83+5632];
	add.s32 	%r713, %r712, %r711;
	min.s32 	%r714, %r713, %r686;
	st.shared.u32 	[%r88+8192], %r714;
	ld.shared.u32 	%r715, [%r83+5760];
	add.s32 	%r716, %r715, %r707;
	min.s32 	%r717, %r716, %r689;
	st.shared.u32 	[%r88+128], %r717;
	ld.shared.u32 	%r718, [%r83+5760];
	add.s32 	%r719, %r718, %r711;
	min.s32 	%r720, %r719, %r692;
	st.shared.u32 	[%r88+8320], %r720;
	ld.shared.u32 	%r721, [%r101+88];
	ld.shared.u32 	%r722, [%r104+5632];
	add.s32 	%r723, %r722, %r721;
	min.s32 	%r724, %r723, %r696;
	st.shared.u32 	[%r108], %r724;
	ld.shared.u32 	%r725, [%r101+8280];
	add.s32 	%r726, %r722, %r725;
	min.s32 	%r727, %r726, %r699;
	st.shared.u32 	[%r108+8192], %r727;
	ld.shared.u32 	%r728, [%r101+88];
	ld.shared.u32 	%r729, [%r104+5760];
	add.s32 	%r730, %r729, %r728;
	min.s32 	%r731, %r730, %r703;
	st.shared.u32 	[%r108+128], %r731;
	ld.shared.u32 	%r732, [%r101+8280];
	add.s32 	%r733, %r732, %r729;
	min.s32 	%r734, %r733, %r706;
	st.shared.u32 	[%r108+8320], %r734;
	ld.shared.u32 	%r735, [%r76+92];
	ld.shared.u32 	%r736, [%r83+5888];
	add.s32 	%r737, %r736, %r735;
	min.s32 	%r738, %r737, %r710;
	st.shared.u32 	[%r88], %r738;
	ld.shared.u32 	%r739, [%r76+8284];
	ld.shared.u32 	%r740, [%r83+5888];
	add.s32 	%r741, %r740, %r739;
	min.s32 	%r742, %r741, %r714;
	st.shared.u32 	[%r88+8192], %r742;
	ld.shared.u32 	%r743, [%r83+6016];
	add.s32 	%r744, %r743, %r735;
	min.s32 	%r745, %r744, %r717;
	st.shared.u32 	[%r88+128], %r745;
	ld.shared.u32 	%r746, [%r83+6016];
	add.s32 	%r747, %r746, %r739;
	min.s32 	%r748, %r747, %r720;
	st.shared.u32 	[%r88+8320], %r748;
	ld.shared.u32 	%r749, [%r101+92];
	ld.shared.u32 	%r750, [%r104+5888];
	add.s32 	%r751, %r750, %r749;
	min.s32 	%r752, %r751, %r724;
	st.shared.u32 	[%r108], %r752;
	ld.shared.u32 	%r753, [%r101+8284];
	add.s32 	%r754, %r750, %r753;
	min.s32 	%r755, %r754, %r727;
	st.shared.u32 	[%r108+8192], %r755;
	ld.shared.u32 	%r756, [%r101+92];
	ld.shared.u32 	%r757, [%r104+6016];
	add.s32 	%r758, %r757, %r756;
	min.s32 	%r759, %r758, %r731;
	st.shared.u32 	[%r108+128], %r759;
	ld.shared.u32 	%r760, [%r101+8284];
	add.s32 	%r761, %r760, %r757;
	min.s32 	%r762, %r761, %r734;
	st.shared.u32 	[%r108+8320], %r762;
	ld.shared.u32 	%r763, [%r76+96];
	ld.shared.u32 	%r764, [%r83+6144];
	add.s32 	%r765, %r764, %r763;
	min.s32 	%r766, %r765, %r738;
	st.shared.u32 	[%r88], %r766;
	ld.shared.u32 	%r767, [%r76+8288];
	ld.shared.u32 	%r768, [%r83+6144];
	add.s32 	%r769, %r768, %r767;
	min.s32 	%r770, %r769, %r742;
	st.shared.u32 	[%r88+8192], %r770;
	ld.shared.u32 	%r771, [%r83+6272];
	add.s32 	%r772, %r771, %r763;
	min.s32 	%r773, %r772, %r745;
	st.shared.u32 	[%r88+128], %r773;
	ld.shared.u32 	%r774, [%r83+6272];
	add.s32 	%r775, %r774, %r767;
	min.s32 	%r776, %r775, %r748;
	st.shared.u32 	[%r88+8320], %r776;
	ld.shared.u32 	%r777, [%r101+96];
	ld.shared.u32 	%r778, [%r104+6144];
	add.s32 	%r779, %r778, %r777;
	min.s32 	%r780, %r779, %r752;
	st.shared.u32 	[%r108], %r780;
	ld.shared.u32 	%r781, [%r101+8288];
	add.s32 	%r782, %r778, %r781;
	min.s32 	%r783, %r782, %r755;
	st.shared.u32 	[%r108+8192], %r783;
	ld.shared.u32 	%r784, [%r101+96];
	ld.shared.u32 	%r785, [%r104+6272];
	add.s32 	%r786, %r785, %r784;
	min.s32 	%r787, %r786, %r759;
	st.shared.u32 	[%r108+128], %r787;
	ld.shared.u32 	%r788, [%r101+8288];
	add.s32 	%r789, %r788, %r785;
	min.s32 	%r790, %r789, %r762;
	st.shared.u32 	[%r108+8320], %r790;
	ld.shared.u32 	%r791, [%r76+100];
	ld.shared.u32 	%r792, [%r83+6400];
	add.s32 	%r793, %r792, %r791;
	min.s32 	%r794, %r793, %r766;
	st.shared.u32 	[%r88], %r794;
	ld.shared.u32 	%r795, [%r76+8292];
	ld.shared.u32 	%r796, [%r83+6400];
	add.s32 	%r797, %r796, %r795;
	min.s32 	%r798, %r797, %r770;
	st.shared.u32 	[%r88+8192], %r798;
	ld.shared.u32 	%r799, [%r83+6528];
	add.s32 	%r800, %r799, %r791;
	min.s32 	%r801, %r800, %r773;
	st.shared.u32 	[%r88+128], %r801;
	ld.shared.u32 	%r802, [%r83+6528];
	add.s32 	%r803, %r802, %r795;
	min.s32 	%r804, %r803, %r776;
	st.shared.u32 	[%r88+8320], %r804;
	ld.shared.u32 	%r805, [%r101+100];
	ld.shared.u32 	%r806, [%r104+6400];
	add.s32 	%r807, %r806, %r805;
	min.s32 	%r808, %r807, %r780;
	st.shared.u32 	[%r108], %r808;
	ld.shared.u32 	%r809, [%r101+8292];
	add.s32 	%r810, %r806, %r809;
	min.s32 	%r811, %r810, %r783;
	st.shared.u32 	[%r108+8192], %r811;
	ld.shared.u32 	%r812, [%r101+100];
	ld.shared.u32 	%r813, [%r104+6528];
	add.s32 	%r814, %r813, %r812;
	min.s32 	%r815, %r814, %r787;
	st.shared.u32 	[%r108+128], %r815;
	ld.shared.u32 	%r816, [%r101+8292];
	add.s32 	%r817, %r816, %r813;
	min.s32 	%r818, %r817, %r790;
	st.shared.u32 	[%r108+8320], %r818;
	ld.shared.u32 	%r819, [%r76+104];
	ld.shared.u32 	%r820, [%r83+6656];
	add.s32 	%r821, %r820, %r819;
	min.s32 	%r822, %r821, %r794;
	st.shared.u32 	[%r88], %r822;
	ld.shared.u32 	%r823, [%r76+8296];
	ld.shared.u32 	%r824, [%r83+6656];
	add.s32 	%r825, %r824, %r823;
	min.s32 	%r826, %r825, %r798;
	st.shared.u32 	[%r88+8192], %r826;
	ld.shared.u32 	%r827, [%r83+6784];
	add.s32 	%r828, %r827, %r819;
	min.s32 	%r829, %r828, %r801;
	st.shared.u32 	[%r88+128], %r829;
	ld.shared.u32 	%r830, [%r83+6784];
	add.s32 	%r831, %r830, %r823;
	min.s32 	%r832, %r831, %r804;
	st.shared.u32 	[%r88+8320], %r832;
	ld.shared.u32 	%r833, [%r101+104];
	ld.shared.u32 	%r834, [%r104+6656];
	add.s32 	%r835, %r834, %r833;
	min.s32 	%r836, %r835, %r808;
	st.shared.u32 	[%r108], %r836;
	ld.shared.u32 	%r837, [%r101+8296];
	add.s32 	%r838, %r834, %r837;
	min.s32 	%r839, %r838, %r811;
	st.shared.u32 	[%r108+8192], %r839;
	ld.shared.u32 	%r840, [%r101+104];
	ld.shared.u32 	%r841, [%r104+6784];
	add.s32 	%r842, %r841, %r840;
	min.s32 	%r843, %r842, %r815;
	st.shared.u32 	[%r108+128], %r843;
	ld.shared.u32 	%r844, [%r101+8296];
	add.s32 	%r845, %r844, %r841;
	min.s32 	%r846, %r845, %r818;
	st.shared.u32 	[%r108+8320], %r846;
	ld.shared.u32 	%r847, [%r76+108];
	ld.shared.u32 	%r848, [%r83+6912];
	add.s32 	%r849, %r848, %r847;
	min.s32 	%r850, %r849, %r822;
	st.shared.u32 	[%r88], %r850;
	ld.shared.u32 	%r851, [%r76+8300];
	ld.shared.u32 	%r852, [%r83+6912];
	add.s32 	%r853, %r852, %r851;
	min.s32 	%r854, %r853, %r826;
	st.shared.u32 	[%r88+8192], %r854;
	ld.shared.u32 	%r855, [%r83+7040];
	add.s32 	%r856, %r855, %r847;
	min.s32 	%r857, %r856, %r829;
	st.shared.u32 	[%r88+128], %r857;
	ld.shared.u32 	%r858, [%r83+7040];
	add.s32 	%r859, %r858, %r851;
	min.s32 	%r860, %r859, %r832;
	st.shared.u32 	[%r88+8320], %r860;
	ld.shared.u32 	%r861, [%r101+108];
	ld.shared.u32 	%r862, [%r104+6912];
	add.s32 	%r863, %r862, %r861;
	min.s32 	%r864, %r863, %r836;
	st.shared.u32 	[%r108], %r864;
	ld.shared.u32 	%r865, [%r101+8300];
	add.s32 	%r866, %r862, %r865;
	min.s32 	%r867, %r866, %r839;
	st.shared.u32 	[%r108+8192], %r867;
	ld.shared.u32 	%r868, [%r101+108];
	ld.shared.u32 	%r869, [%r104+7040];
	add.s32 	%r870, %r869, %r868;
	min.s32 	%r871, %r870, %r843;
	st.shared.u32 	[%r108+128], %r871;
	ld.shared.u32 	%r872, [%r101+8300];
	add.s32 	%r873, %r872, %r869;
	min.s32 	%r874, %r873, %r846;
	st.shared.u32 	[%r108+8320], %r874;
	ld.shared.u32 	%r875, [%r76+112];
	ld.shared.u32 	%r876, [%r83+7168];
	add.s32 	%r877, %r876, %r875;
	min.s32 	%r878, %r877, %r850;
	st.shared.u32 	[%r88], %r878;
	ld.shared.u32 	%r879, [%r76+8304];
	ld.shared.u32 	%r880, [%r83+7168];
	add.s32 	%r881, %r880, %r879;
	min.s32 	%r882, %r881, %r854;
	st.shared.u32 	[%r88+8192], %r882;
	ld.shared.u32 	%r883, [%r83+7296];
	add.s32 	%r884, %r883, %r875;
	min.s32 	%r885, %r884, %r857;
	st.shared.u32 	[%r88+128], %r885;
	ld.shared.u32 	%r886, [%r83+7296];
	add.s32 	%r887, %r886, %r879;
	min.s32 	%r888, %r887, %r860;
	st.shared.u32 	[%r88+8320], %r888;
	ld.shared.u32 	%r889, [%r101+112];
	ld.shared.u32 	%r890, [%r104+7168];
	add.s32 	%r891, %r890, %r889;
	min.s32 	%r892, %r891, %r864;
	st.shared.u32 	[%r108], %r892;
	ld.shared.u32 	%r893, [%r101+8304];
	add.s32 	%r894, %r890, %r893;
	min.s32 	%r895, %r894, %r867;
	st.shared.u32 	[%r108+8192], %r895;
	ld.shared.u32 	%r896, [%r101+112];
	ld.shared.u32 	%r897, [%r104+7296];
	add.s32 	%r898, %r897, %r896;
	min.s32 	%r899, %r898, %r871;
	st.shared.u32 	[%r108+128], %r899;
	ld.shared.u32 	%r900, [%r101+8304];
	add.s32 	%r901, %r900, %r897;
	min.s32 	%r902, %r901, %r874;
	st.shared.u32 	[%r108+8320], %r902;
	ld.shared.u32 	%r903, [%r76+116];
	ld.shared.u32 	%r904, [%r83+7424];
	add.s32 	%r905, %r904, %r903;
	min.s32 	%r906, %r905, %r878;
	st.shared.u32 	[%r88], %r906;
	ld.shared.u32 	%r907, [%r76+8308];
	ld.shared.u32 	%r908, [%r83+7424];
	add.s32 	%r909, %r908, %r907;
	min.s32 	%r910, %r909, %r882;
	st.shared.u32 	[%r88+8192], %r910;
	ld.shared.u32 	%r911, [%r83+7552];
	add.s32 	%r912, %r911, %r903;
	min.s32 	%r913, %r912, %r885;
	st.shared.u32 	[%r88+128], %r913;
	ld.shared.u32 	%r914, [%r83+7552];
	add.s32 	%r915, %r914, %r907;
	min.s32 	%r916, %r915, %r888;
	st.shared.u32 	[%r88+8320], %r916;
	ld.shared.u32 	%r917, [%r101+116];
	ld.shared.u32 	%r918, [%r104+7424];
	add.s32 	%r919, %r918, %r917;
	min.s32 	%r920, %r919, %r892;
	st.shared.u32 	[%r108], %r920;
	ld.shared.u32 	%r921, [%r101+8308];
	add.s32 	%r922, %r918, %r921;
	min.s32 	%r923, %r922, %r895;
	st.shared.u32 	[%r108+8192], %r923;
	ld.shared.u32 	%r924, [%r101+116];
	ld.shared.u32 	%r925, [%r104+7552];
	add.s32 	%r926, %r925, %r924;
	min.s32 	%r927, %r926, %r899;
	st.shared.u32 	[%r108+128], %r927;
	ld.shared.u32 	%r928, [%r101+8308];
	add.s32 	%r929, %r928, %r925;
	min.s32 	%r930, %r929, %r902;
	st.shared.u32 	[%r108+8320], %r930;
	ld.shared.u32 	%r931, [%r76+120];
	ld.shared.u32 	%r932, [%r83+7680];
	add.s32 	%r933, %r932, %r931;
	min.s32 	%r934, %r933, %r906;
	st.shared.u32 	[%r88], %r934;
	ld.shared.u32 	%r935, [%r76+8312];
	ld.shared.u32 	%r936, [%r83+7680];
	add.s32 	%r937, %r936, %r935;
	min.s32 	%r938, %r937, %r910;
	st.shared.u32 	[%r88+8192], %r938;
	ld.shared.u32 	%r939, [%r83+7808];
	add.s32 	%r940, %r939, %r931;
	min.s32 	%r941, %r940, %r913;
	st.shared.u32 	[%r88+128], %r941;
	ld.shared.u32 	%r942, [%r83+7808];
	add.s32 	%r943, %r942, %r935;
	min.s32 	%r944, %r943, %r916;
	st.shared.u32 	[%r88+8320], %r944;
	ld.shared.u32 	%r945, [%r101+120];
	ld.shared.u32 	%r946, [%r104+7680];
	add.s32 	%r947, %r946, %r945;
	min.s32 	%r948, %r947, %r920;
	st.shared.u32 	[%r108], %r948;
	ld.shared.u32 	%r949, [%r101+8312];
	add.s32 	%r950, %r946, %r949;
	min.s32 	%r951, %r950, %r923;
	st.shared.u32 	[%r108+8192], %r951;
	ld.shared.u32 	%r952, [%r101+120];
	ld.shared.u32 	%r953, [%r104+7808];
	add.s32 	%r954, %r953, %r952;
	min.s32 	%r955, %r954, %r927;
	st.shared.u32 	[%r108+128], %r955;
	ld.shared.u32 	%r956, [%r101+8312];
	add.s32 	%r957, %r956, %r953;
	min.s32 	%r958, %r957, %r930;
	st.shared.u32 	[%r108+8320], %r958;
	ld.shared.u32 	%r959, [%r76+124];
	ld.shared.u32 	%r960, [%r83+7936];
	add.s32 	%r961, %r960, %r959;
	min.s32 	%r986, %r961, %r934;
	st.shared.u32 	[%r88], %r986;
	ld.shared.u32 	%r962, [%r76+8316];
	ld.shared.u32 	%r963, [%r83+7936];
	add.s32 	%r964, %r963, %r962;
	min.s32 	%r985, %r964, %r938;
	st.shared.u32 	[%r88+8192], %r985;
	ld.shared.u32 	%r965, [%r83+8064];
	add.s32 	%r966, %r965, %r959;
	min.s32 	%r984, %r966, %r941;
	st.shared.u32 	[%r88+128], %r984;
	ld.shared.u32 	%r967, [%r83+8064];
	add.s32 	%r968, %r967, %r962;
	min.s32 	%r983, %r968, %r944;
	st.shared.u32 	[%r88+8320], %r983;
	ld.shared.u32 	%r969, [%r101+124];
	ld.shared.u32 	%r970, [%r104+7936];
	add.s32 	%r971, %r970, %r969;
	min.s32 	%r982, %r971, %r948;
	st.shared.u32 	[%r108], %r982;
	ld.shared.u32 	%r972, [%r101+8316];
	add.s32 	%r973, %r970, %r972;
	min.s32 	%r981, %r973, %r951;
	st.shared.u32 	[%r108+8192], %r981;
	ld.shared.u32 	%r974, [%r101+124];
	ld.shared.u32 	%r975, [%r104+8064];
	add.s32 	%r976, %r975, %r974;
	min.s32 	%r980, %r976, %r955;
	st.shared.u32 	[%r108+128], %r980;
	ld.shared.u32 	%r977, [%r101+8316];
	add.s32 	%r978, %r977, %r975;
	min.s32 	%r979, %r978, %r958;
	st.shared.u32 	[%r108+8320], %r979;
	add.s32 	%r987, %r987, 32;
	setp.ne.s32 	%p2, %r987, 64;
	@%p2 bra 	$L__BB3_2;
	st.global.u32 	[%rd1], %r986;
	st.global.u32 	[%rd2], %r985;
	st.global.u32 	[%rd1+128], %r984;
	st.global.u32 	[%rd2+128], %r983;
	st.global.u32 	[%rd3], %r982;
	st.global.u32 	[%rd4], %r981;
	st.global.u32 	[%rd3+128], %r980;
	st.global.u32 	[%rd4+128], %r979;
$L__BB3_4:
	ret;

}
	// .globl	_Z10phase2_verPiii
.visible .entry _Z10phase2_verPiii(
	.param .u64 .ptr .align 1 _Z10phase2_verPiii_param_0,
	.param .u32 _Z10phase2_verPiii_param_1,
	.param .u32 _Z10phase2_verPiii_param_2
)
{
	.reg .pred 	%p<3>;
	.reg .b32 	%r<506>;
	.reg .b64 	%rd<11>;
	// demoted variable
	.shared .align 4 .b8 _ZZ10phase2_verPiiiE6vert_d[16384];
	// demoted variable
	.shared .align 4 .b8 _ZZ10phase2_verPiiiE7pivot_d[16384];
	ld.param.u64 	%rd3, [_Z10phase2_verPiii_param_0];
	ld.param.u32 	%r23, [_Z10phase2_verPiii_param_1];
	ld.param.u32 	%r24, [_Z10phase2_verPiii_param_2];
	mov.u32 	%r1, %ctaid.y;
	setp.eq.s32 	%p1, %r1, %r23;
	@%p1 bra 	$L__BB4_4;
	mov.u32 	%r26, %tid.x;
	mov.u32 	%r27, %tid.y;
	cvta.to.global.u64 	%rd4, %rd3;
	shl.b32 	%r28, %r1, 6;
	add.s32 	%r29, %r28, %r27;
	shl.b32 	%r30, %r23, 6;
	add.s32 	%r31, %r30, %r26;
	mad.lo.s32 	%r32, %r24, %r29, %r31;
	mul.wide.s32 	%rd5, %r32, 4;
	add.s64 	%rd1, %rd4, %rd5;
	ld.global.u32 	%r33, [%rd1];
	shl.b32 	%r34, %r27, 8;
	mov.u32 	%r35, _ZZ10phase2_verPiiiE6vert_d;
	add.s32 	%r36, %r35, %r34;
	shl.b32 	%r37, %r26, 2;
	add.s32 	%r2, %r36, %r37;
	st.shared.u32 	[%r2], %r33;
	shl.b32 	%r38, %r24, 5;
	add.s32 	%r39, %r32, %r38;
	mul.wide.s32 	%rd6, %r39, 4;
	add.s64 	%rd2, %rd4, %rd6;
	ld.global.u32 	%r40, [%rd2];
	st.shared.u32 	[%r2+8192], %r40;
	ld.global.u32 	%r41, [%rd1+128];
	st.shared.u32 	[%r2+128], %r41;
	ld.global.u32 	%r42, [%rd2+128];
	st.shared.u32 	[%r2+8320], %r42;
	mad.lo.s32 	%r43, %r30, %r24, %r30;
	mad.lo.s32 	%r44, %r24, %r27, %r26;
	add.s32 	%r45, %r44, %r43;
	mul.wide.s32 	%rd7, %r45, 4;
	add.s64 	%rd8, %rd4, %rd7;
	ld.global.u32 	%r46, [%rd8];
	mov.u32 	%r47, _ZZ10phase2_verPiiiE7pivot_d;
	add.s32 	%r48, %r47, %r34;
	add.s32 	%r49, %r48, %r37;
	st.shared.u32 	[%r49], %r46;
	add.s32 	%r50, %r45, %r38;
	mul.wide.s32 	%rd9, %r50, 4;
	add.s64 	%rd10, %rd4, %rd9;
	ld.global.u32 	%r51, [%rd10];
	st.shared.u32 	[%r49+8192], %r51;
	ld.global.u32 	%r52, [%rd8+128];
	st.shared.u32 	[%r49+128], %r52;
	ld.global.u32 	%r53, [%rd10+128];
	st.shared.u32 	[%r49+8320], %r53;
	bar.sync 	0;
	ld.shared.u32 	%r505, [%r2];
	ld.shared.u32 	%r504, [%r2+8192];
	ld.shared.u32 	%r503, [%r2+128];
	ld.shared.u32 	%r502, [%r2+8320];
	add.s32 	%r500, %r36, 8192;
	add.s32 	%r54, %r37, %r47;
	add.s32 	%r499, %r54, 4096;
	mov.b32 	%r501, 8192;
$L__BB4_2:
	.pragma "nounroll";
	ld.shared.u32 	%r55, [%r500+-8192];
	ld.shared.u32 	%r56, [%r499+-4096];
	add.s32 	%r57, %r56, %r55;
	min.s32 	%r58, %r57, %r505;
	st.shared.u32 	[%r2], %r58;
	ld.shared.u32 	%r59, [%r500];
	add.s32 	%r60, %r56, %r59;
	min.s32 	%r61, %r60, %r504;
	st.shared.u32 	[%r2+8192], %r61;
	ld.shared.u32 	%r62, [%r500+-8192];
	ld.shared.u32 	%r63, [%r499+-3968];
	add.s32 	%r64, %r63, %r62;
	min.s32 	%r65, %r64, %r503;
	st.shared.u32 	[%r2+128], %r65;
	ld.shared.u32 	%r66, [%r500];
	add.s32 	%r67, %r66, %r63;
	min.s32 	%r68, %r67, %r502;
	st.shared.u32 	[%r2+8320], %r68;
	ld.shared.u32 	%r69, [%r500+-8188];
	ld.shared.u32 	%r70, [%r499+-3840];
	add.s32 	%r71, %r70, %r69;
	min.s32 	%r72, %r71, %r58;
	st.shared.u32 	[%r2], %r72;
	ld.shared.u32 	%r73, [%r500+4];
	add.s32 	%r74, %r70, %r73;
	min.s32 	%r75, %r74, %r61;
	st.shared.u32 	[%r2+8192], %r75;
	ld.shared.u32 	%r76, [%r500+-8188];
	ld.shared.u32 	%r77, [%r499+-3712];
	add.s32 	%r78, %r77, %r76;
	min.s32 	%r79, %r78, %r65;
	st.shared.u32 	[%r2+128], %r79;
	ld.shared.u32 	%r80, [%r500+4];
	add.s32 	%r81, %r80, %r77;
	min.s32 	%r82, %r81, %r68;
	st.shared.u32 	[%r2+8320], %r82;
	ld.shared.u32 	%r83, [%r500+-8184];
	ld.shared.u32 	%r84, [%r499+-3584];
	add.s32 	%r85, %r84, %r83;
	min.s32 	%r86, %r85, %r72;
	st.shared.u32 	[%r2], %r86;
	ld.shared.u32 	%r87, [%r500+8];
	add.s32 	%r88, %r84, %r87;
	min.s32 	%r89, %r88, %r75;
	st.shared.u32 	[%r2+8192], %r89;
	ld.shared.u32 	%r90, [%r500+-8184];
	ld.shared.u32 	%r91, [%r499+-3456];
	add.s32 	%r92, %r91, %r90;
	min.s32 	%r93, %r92, %r79;
	st.shared.u32 	[%r2+128], %r93;
	ld.shared.u32 	%r94, [%r500+8];
	add.s32 	%r95, %r94, %r91;
	min.s32 	%r96, %r95, %r82;
	st.shared.u32 	[%r2+8320], %r96;
	ld.shared.u32 	%r97, [%r500+-8180];
	ld.shared.u32 	%r98, [%r499+-3328];
	add.s32 	%r99, %r98, %r97;
	min.s32 	%r100, %r99, %r86;
	st.shared.u32 	[%r2], %r100;
	ld.shared.u32 	%r101, [%r500+12];
	add.s32 	%r102, %r98, %r101;
	min.s32 	%r103, %r102, %r89;
	st.shared.u32 	[%r2+8192], %r103;
	ld.shared.u32 	%r104, [%r500+-8180];
	ld.shared.u32 	%r105, [%r499+-3200];
	add.s32 	%r106, %r105, %r104;
	min.s32 	%r107, %r106, %r93;
	st.shared.u32 	[%r2+128], %r107;
	ld.shared.u32 	%r108, [%r500+12];
	add.s32 	%r109, %r108, %r105;
	min.s32 	%r110, %r109, %r96;
	st.shared.u32 	[%r2+8320], %r110;
	ld.shared.u32 	%r111, [%r500+-8176];
	ld.shared.u32 	%r112, [%r499+-3072];
	add.s32 	%r113, %r112, %r111;
	min.s32 	%r114, %r113, %r100;
	st.shared.u32 	[%r2], %r114;
	ld.shared.u32 	%r115, [%r500+16];
	add.s32 	%r116, %r112, %r115;
	min.s32 	%r117, %r116, %r103;
	st.shared.u32 	[%r2+8192], %r117;
	ld.shared.u32 	%r118, [%r500+-8176];
	ld.shared.u32 	%r119, [%r499+-2944];
	add.s32 	%r120, %r119, %r118;
	min.s32 	%r121, %r120, %r107;
	st.shared.u32 	[%r2+128], %r121;
	ld.shared.u32 	%r122, [%r500+16];
	add.s32 	%r123, %r122, %r119;
	min.s32 	%r124, %r123, %r110;
	st.shared.u32 	[%r2+8320], %r124;
	ld.shared.u32 	%r125, [%r500+-8172];
	ld.shared.u32 	%r126, [%r499+-2816];
	add.s32 	%r127, %r126, %r125;
	min.s32 	%r128, %r127, %r114;
	st.shared.u32 	[%r2], %r128;
	ld.shared.u32 	%r129, [%r500+20];
	add.s32 	%r130, %r126, %r129;
	min.s32 	%r131, %r130, %r117;
	st.shared.u32 	[%r2+8192], %r131;
	ld.shared.u32 	%r132, [%r500+-8172];
	ld.shared.u32 	%r133, [%r499+-2688];
	add.s32 	%r134, %r133, %r132;
	min.s32 	%r135, %r134, %r121;
	st.shared.u32 	[%r2+128], %r135;
	ld.shared.u32 	%r136, [%r500+20];
	add.s32 	%r137, %r136, %r133;
	min.s32 	%r138, %r137, %r124;
	st.shared.u32 	[%r2+8320], %r138;
	ld.shared.u32 	%r139, [%r500+-8168];
	ld.shared.u32 	%r140, [%r499+-2560];
	add.s32 	%r141, %r140, %r139;
	min.s32 	%r142, %r141, %r128;
	st.shared.u32 	[%r2], %r142;
	ld.shared.u32 	%r143, [%r500+24];
	add.s32 	%r144, %r140, %r143;
	min.s32 	%r145, %r144, %r131;
	st.shared.u32 	[%r2+8192], %r145;
	ld.shared.u32 	%r146, [%r500+-8168];
	ld.shared.u32 	%r147, [%r499+-2432];
	add.s32 	%r148, %r147, %r146;
	min.s32 	%r149, %r148, %r135;
	st.shared.u32 	[%r2+128], %r149;
	ld.shared.u32 	%r150, [%r500+24];
	add.s32 	%r151, %r150, %r147;
	min.s32 	%r152, %r151, %r138;
	st.shared.u32 	[%r2+8320], %r152;
	ld.shared.u32 	%r153, [%r500+-8164];
	ld.shared.u32 	%r154, [%r499+-2304];
	add.s32 	%r155, %r154, %r153;
	min.s32 	%r156, %r155, %r142;
	st.shared.u32 	[%r2], %r156;
	ld.shared.u32 	%r157, [%r500+28];
	add.s32 	%r158, %r154, %r157;
	min.s32 	%r159, %r158, %r145;
	st.shared.u32 	[%r2+8192], %r159;
	ld.shared.u32 	%r160, [%r500+-8164];
	ld.shared.u32 	%r161, [%r499+-2176];
	add.s32 	%r162, %r161, %r160;
	min.s32 	%r163, %r162, %r149;
	st.shared.u32 	[%r2+128], %r163;
	ld.shared.u32 	%r164, [%r500+28];
	add.s32 	%r165, %r164, %r161;
	min.s32 	%r166, %r165, %r152;
	st.shared.u32 	[%r2+8320], %r166;
	ld.shared.u32 	%r167, [%r500+-8160];
	ld.shared.u32 	%r168, [%r499+-2048];
	add.s32 	%r169, %r168, %r167;
	min.s32 	%r170, %r169, %r156;
	st.shared.u32 	[%r2], %r170;
	ld.shared.u32 	%r171, [%r500+32];
	add.s32 	%r172, %r168, %r171;
	min.s32 	%r173, %r172, %r159;
	st.shared.u32 	[%r2+8192], %r173;
	ld.shared.u32 	%r174, [%r500+-8160];
	ld.shared.u32 	%r175, [%r499+-1920];
	add.s32 	%r176, %r175, %r174;
	min.s32 	%r177, %r176, %r163;
	st.shared.u32 	[%r2+128], %r177;
	ld.shared.u32 	%r178, [%r500+32];
	add.s32 	%r179, %r178, %r175;
	min.s32 	%r180, %r179, %r166;
	st.shared.u32 	[%r2+8320], %r180;
	ld.shared.u32 	%r181, [%r500+-8156];
	ld.shared.u32 	%r182, [%r499+-1792];
	add.s32 	%r183, %r182, %r181;
	min.s32 	%r184, %r183, %r170;
	st.shared.u32 	[%r2], %r184;
	ld.shared.u32 	%r185, [%r500+36];
	add.s32 	%r186, %r182, %r185;
	min.s32 	%r187, %r186, %r173;
	st.shared.u32 	[%r2+8192], %r187;
	ld.shared.u32 	%r188, [%r500+-8156];
	ld.shared.u32 	%r189, [%r499+-1664];
	add.s32 	%r190, %r189, %r188;
	min.s32 	%r191, %r190, %r177;
	st.shared.u32 	[%r2+128], %r191;
	ld.shared.u32 	%r192, [%r500+36];
	add.s32 	%r193, %r192, %r189;
	min.s32 	%r194, %r193, %r180;
	st.shared.u32 	[%r2+8320], %r194;
	ld.shared.u32 	%r195, [%r500+-8152];
	ld.shared.u32 	%r196, [%r499+-1536];
	add.s32 	%r197, %r196, %r195;
	min.s32 	%r198, %r197, %r184;
	st.shared.u32 	[%r2], %r198;
	ld.shared.u32 	%r199, [%r500+40];
	add.s32 	%r200, %r196, %r199;
	min.s32 	%r201, %r200, %r187;
	st.shared.u32 	[%r2+8192], %r201;
	ld.shared.u32 	%r202, [%r500+-8152];
	ld.shared.u32 	%r203, [%r499+-1408];
	add.s32 	%r204, %r203, %r202;
	min.s32 	%r205, %r204, %r191;
	st.shared.u32 	[%r2+128], %r205;
	ld.shared.u32 	%r206, [%r500+40];
	add.s32 	%r207, %r206, %r203;
	min.s32 	%r208, %r207, %r194;
	st.shared.u32 	[%r2+8320], %r208;
	ld.shared.u32 	%r209, [%r500+-8148];
	ld.shared.u32 	%r210, [%r499+-1280];
	add.s32 	%r211, %r210, %r209;
	min.s32 	%r212, %r211, %r198;
	st.shared.u32 	[%r2], %r212;
	ld.shared.u32 	%r213, [%r500+44];
	add.s32 	%r214, %r210, %r213;
	min.s32 	%r215, %r214, %r201;
	st.shared.u32 	[%r2+8192], %r215;
	ld.shared.u32 	%r216, [%r500+-8148];
	ld.shared.u32 	%r217, [%r499+-1152];
	add.s32 	%r218, %r217, %r216;
	min.s32 	%r219, %r218, %r205;
	st.shared.u32 	[%r2+128], %r219;
	ld.shared.u32 	%r220, [%r500+44];
	add.s32 	%r221, %r220, %r217;
	min.s32 	%r222, %r221, %r208;
	st.shared.u32 	[%r2+8320], %r222;
	ld.shared.u32 	%r223, [%r500+-8144];
	ld.shared.u32 	%r224, [%r499+-1024];
	add.s32 	%r225, %r224, %r223;
	min.s32 	%r226, %r225, %r212;
	st.shared.u32 	[%r2], %r226;
	ld.shared.u32 	%r227, [%r500+48];
	add.s32 	%r228, %r224, %r227;
	min.s32 	%r229, %r228, %r215;
	st.shared.u32 	[%r2+8192], %r229;
	ld.shared.u32 	%r230, [%r500+-8144];
	ld.shared.u32 	%r231, [%r499+-896];
	add.s32 	%r232, %r231, %r230;
	min.s32 	%r233, %r232, %r219;
	st.shared.u32 	[%r2+128], %r233;
	ld.shared.u32 	%r234, [%r500+48];
	add.s32 	%r235, %r234, %r231;
	min.s32 	%r236, %r235, %r222;
	st.shared.u32 	[%r2+8320], %r236;
	ld.shared.u32 	%r237, [%r500+-8140];
	ld.shared.u32 	%r238, [%r499+-768];
	add.s32 	%r239, %r238, %r237;
	min.s32 	%r240, %r239, %r226;
	st.shared.u32 	[%r2], %r240;
	ld.shared.u32 	%r241, [%r500+52];
	add.s32 	%r242, %r238, %r241;
	min.s32 	%r243, %r242, %r229;
	st.shared.u32 	[%r2+8192], %r243;
	ld.shared.u32 	%r244, [%r500+-8140];
	ld.shared.u32 	%r245, [%r499+-640];
	add.s32 	%r246, %r245, %r244;
	min.s32 	%r247, %r246, %r233;
	st.shared.u32 	[%r2+128], %r247;
	ld.shared.u32 	%r248, [%r500+52];
	add.s32 	%r249, %r248, %r245;
	min.s32 	%r250, %r249, %r236;
	st.shared.u32 	[%r2+8320], %r250;
	ld.shared.u32 	%r251, [%r500+-8136];
	ld.shared.u32 	%r252, [%r499+-512];
	add.s32 	%r253, %r252, %r251;
	min.s32 	%r254, %r253, %r240;
	st.shared.u32 	[%r2], %r254;
	ld.shared.u32 	%r255, [%r500+56];
	add.s32 	%r256, %r252, %r255;
	min.s32 	%r257, %r256, %r243;
	st.shared.u32 	[%r2+8192], %r257;
	ld.shared.u32 	%r258, [%r500+-8136];
	ld.shared.u32 	%r259, [%r499+-384];
	add.s32 	%r260, %r259, %r258;
	min.s32 	%r261, %r260, %r247;
	st.shared.u32 	[%r2+128], %r261;
	ld.shared.u32 	%r262, [%r500+56];
	add.s32 	%r263, %r262, %r259;
	min.s32 	%r264, %r263, %r250;
	st.shared.u32 	[%r2+8320], %r264;
	ld.shared.u32 	%r265, [%r500+-8132];
	ld.shared.u32 	%r266, [%r499+-256];
	add.s32 	%r267, %r266, %r265;
	min.s32 	%r268, %r267, %r254;
	st.shared.u32 	[%r2], %r268;
	ld.shared.u32 	%r269, [%r500+60];
	add.s32 	%r270, %r266, %r269;
	min.s32 	%r271, %r270, %r257;
	st.shared.u32 	[%r2+8192], %r271;
	ld.shared.u32 	%r272, [%r500+-8132];
	ld.shared.u32 	%r273, [%r499+-128];
	add.s32 	%r274, %r273, %r272;
	min.s32 	%r275, %r274, %r261;
	st.shared.u32 	[%r2+128], %r275;
	ld.shared.u32 	%r276, [%r500+60];
	add.s32 	%r277, %r276, %r273;
	min.s32 	%r278, %r277, %r264;
	st.shared.u32 	[%r2+8320], %r278;
	ld.shared.u32 	%r279, [%r500+-8128];
	ld.shared.u32 	%r280, [%r499];
	add.s32 	%r281, %r280, %r279;
	min.s32 	%r282, %r281, %r268;
	st.shared.u32 	[%r2], %r282;
	ld.shared.u32 	%r283, [%r500+64];
	add.s32 	%r284, %r280, %r283;
	min.s32 	%r285, %r284, %r271;
	st.shared.u32 	[%r2+8192], %r285;
	ld.shared.u32 	%r286, [%r500+-8128];
	ld.shared.u32 	%r287, [%r499+128];
	add.s32 	%r288, %r287, %r286;
	min.s32 	%r289, %r288, %r275;
	st.shared.u32 	[%r2+128], %r289;
	ld.shared.u32 	%r290, [%r500+64];
	add.s32 	%r291, %r290, %r287;
	min.s32 	%r292, %r291, %r278;
	st.shared.u32 	[%r2+8320], %r292;
	ld.shared.u32 	%r293, [%r500+-8124];
	ld.shared.u32 	%r294, [%r499+256];
	add.s32 	%r295, %r294, %r293;
	min.s32 	%r296, %r295, %r282;
	st.shared.u32 	[%r2], %r296;
	ld.shared.u32 	%r297, [%r500+68];
	add.s32 	%r298, %r294, %r297;
	min.s32 	%r299, %r298, %r285;
	st.shared.u32 	[%r2+8192], %r299;
	ld.shared.u32 	%r300, [%r500+-8124];
	ld.shared.u32 	%r301, [%r499+384];
	add.s32 	%r302, %r301, %r300;
	min.s32 	%r303, %r302, %r289;
	st.shared.u32 	[%r2+128], %r303;
	ld.shared.u32 	%r304, [%r500+68];
	add.s32 	%r305, %r304, %r301;
	min.s32 	%r306, %r305, %r292;
	st.shared.u32 	[%r2+8320], %r306;
	ld.shared.u32 	%r307, [%r500+-8120];
	ld.shared.u32 	%r308, [%r499+512];
	add.s32 	%r309, %r308, %r307;
	min.s32 	%r310, %r309, %r296;
	st.shared.u32 	[%r2], %r310;
	ld.shared.u32 	%r311, [%r500+72];
	add.s32 	%r312, %r308, %r311;
	min.s32 	%r313, %r312, %r299;
	st.shared.u32 	[%r2+8192], %r313;
	ld.shared.u32 	%r314, [%r500+-8120];
	ld.shared.u32 	%r315, [%r499+640];
	add.s32 	%r316, %r315, %r314;
	min.s32 	%r317, %r316, %r303;
	st.shared.u32 	[%r2+128], %r317;
	ld.shared.u32 	%r318, [%r500+72];
	add.s32 	%r319, %r318, %r315;
	min.s32 	%r320, %r319, %r306;
	st.shared.u32 	[%r2+8320], %r320;
	ld.shared.u32 	%r321, [%r500+-8116];
	ld.shared.u32 	%r322, [%r499+768];
	add.s32 	%r323, %r322, %r321;
	min.s32 	%r324, %r323, %r310;
	st.shared.u32 	[%r2], %r324;
	ld.shared.u32 	%r325, [%r500+76];
	add.s32 	%r326, %r322, %r325;
	min.s32 	%r327, %r326, %r313;
	st.shared.u32 	[%r2+8192], %r327;
	ld.shared.u32 	%r328, [%r500+-8116];
	ld.shared.u32 	%r329, [%r499+896];
	add.s32 	%r330, %r329, %r328;
	min.s32 	%r331, %r330, %r317;
	st.shared.u32 	[%r2+128], %r331;
	ld.shared.u32 	%r332, [%r500+76];
	add.s32 	%r333, %r332, %r329;
	min.s32 	%r334, %r333, %r320;
	st.shared.u32 	[%r2+8320], %r334;
	ld.shared.u32 	%r335, [%r500+-8112];
	ld.shared.u32 	%r336, [%r499+1024];
	add.s32 	%r337, %r336, %r335;
	min.s32 	%r338, %r337, %r324;
	st.shared.u32 	[%r2], %r338;
	ld.shared.u32 	%r339, [%r500+80];
	add.s32 	%r340, %r336, %r339;
	min.s32 	%r341, %r340, %r327;
	st.shared.u32 	[%r2+8192], %r341;
	ld.shared.u32 	%r342, [%r500+-8112];
	ld.shared.u32 	%r343, [%r499+1152];
	add.s32 	%r344, %r343, %r342;
	min.s32 	%r345, %r344, %r331;
	st.shared.u32 	[%r2+128], %r345;
	ld.shared.u32 	%r346, [%r500+80];
	add.s32 	%r347, %r346, %r343;
	min.s32 	%r348, %r347, %r334;
	st.shared.u32 	[%r2+8320], %r348;
	ld.shared.u32 	%r349, [%r500+-8108];
	ld.shared.u32 	%r350, [%r499+1280];
	add.s32 	%r351, %r350, %r349;
	min.s32 	%r352, %r351, %r338;
	st.shared.u32 	[%r2], %r352;
	ld.shared.u32 	%r353, [%r500+84];
	add.s32 	%r354, %r350, %r353;
	min.s32 	%r355, %r354, %r341;
	st.shared.u32 	[%r2+8192], %r355;
	ld.shared.u32 	%r356, [%r500+-8108];
	ld.shared.u32 	%r357, [%r499+1408];
	add.s32 	%r358, %r357, %r356;
	min.s32 	%r359, %r358, %r345;
	st.shared.u32 	[%r2+128], %r359;
	ld.shared.u32 	%r360, [%r500+84];
	add.s32 	%r361, %r360, %r357;
	min.s32 	%r362, %r361, %r348;
	st.shared.u32 	[%r2+8320], %r362;
	ld.shared.u32 	%r363, [%r500+-8104];
	ld.shared.u32 	%r364, [%r499+1536];
	add.s32 	%r365, %r364, %r363;
	min.s32 	%r366, %r365, %r352;
	st.shared.u32 	[%r2], %r366;
	ld.shared.u32 	%r367, [%r500+88];
	add.s32 	%r368, %r364, %r367;
	min.s32 	%r369, %r368, %r355;
	st.shared.u32 	[%r2+8192], %r369;
	ld.shared.u32 	%r370, [%r500+-8104];
	ld.shared.u32 	%r371, [%r499+1664];
	add.s32 	%r372, %r371, %r370;
	min.s32 	%r373, %r372, %r359;
	st.shared.u32 	[%r2+128], %r373;
	ld.shared.u32 	%r374, [%r500+88];
	add.s32 	%r375, %r374, %r371;
	min.s32 	%r376, %r375, %r362;
	st.shared.u32 	[%r2+8320], %r376;
	ld.shared.u32 	%r377, [%r500+-8100];
	ld.shared.u32 	%r378, [%r499+1792];
	add.s32 	%r379, %r378, %r377;
	min.s32 	%r380, %r379, %r366;
	st.shared.u32 	[%r2], %r380;
	ld.shared.u32 	%r381, [%r500+92];
	add.s32 	%r382, %r378, %r381;
	min.s32 	%r383, %r382, %r369;
	st.shared.u32 	[%r2+8192], %r383;
	ld.shared.u32 	%r384, [%r500+-8100];
	ld.shared.u32 	%r385, [%r499+1920];
	add.s32 	%r386, %r385, %r384;
	min.s32 	%r387, %r386, %r373;
	st.shared.u32 	[%r2+128], %r387;
	ld.shared.u32 	%r388, [%r500+92];
	add.s32 	%r389, %r388, %r385;
	min.s32 	%r390, %r389, %r376;
	st.shared.u32 	[%r2+8320], %r390;
	ld.shared.u32 	%r391, [%r500+-8096];
	ld.shared.u32 	%r392, [%r499+2048];
	add.s32 	%r393, %r392, %r391;
	min.s32 	%r394, %r393, %r380;
	st.shared.u32 	[%r2], %r394;
	ld.shared.u32 	%r395, [%r500+96];
	add.s32 	%r396, %r392, %r395;
	min.s32 	%r397, %r396, %r383;
	st.shared.u32 	[%r2+8192], %r397;
	ld.shared.u32 	%r398, [%r500+-8096];
	ld.shared.u32 	%r399, [%r499+2176];
	add.s32 	%r400, %r399, %r398;
	min.s32 	%r401, %r400, %r387;
	st.shared.u32 	[%r2+128], %r401;
	ld.shared.u32 	%r402, [%r500+96];
	add.s32 	%r403, %r402, %r399;
	min.s32 	%r404, %r403, %r390;
	st.shared.u32 	[%r2+8320], %r404;
	ld.shared.u32 	%r405, [%r500+-8092];
	ld.shared.u32 	%r406, [%r499+2304];
	add.s32 	%r407, %r406, %r405;
	min.s32 	%r408, %r407, %r394;
	st.shared.u32 	[%r2], %r408;
	ld.shared.u32 	%r409, [%r500+100];
	add.s32 	%r410, %r406, %r409;
	min.s32 	%r411, %r410, %r397;
	st.shared.u32 	[%r2+8192], %r411;
	ld.shared.u32 	%r412, [%r500+-8092];
	ld.shared.u32 	%r413, [%r499+2432];
	add.s32 	%r414, %r413, %r412;
	min.s32 	%r415, %r414, %r401;
	st.shared.u32 	[%r2+128], %r415;
	ld.shared.u32 	%r416, [%r500+100];
	add.s32 	%r417, %r416, %r413;
	min.s32 	%r418, %r417, %r404;
	st.shared.u32 	[%r2+8320], %r418;
	ld.shared.u32 	%r419, [%r500+-8088];
	ld.shared.u32 	%r420, [%r499+2560];
	add.s32 	%r421, %r420, %r419;
	min.s32 	%r422, %r421, %r408;
	st.shared.u32 	[%r2], %r422;
	ld.shared.u32 	%r423, [%r500+104];
	add.s32 	%r424, %r420, %r423;
	min.s32 	%r425, %r424, %r411;
	st.shared.u32 	[%r2+8192], %r425;
	ld.shared.u32 	%r426, [%r500+-8088];
	ld.shared.u32 	%r427, [%r499+2688];
	add.s32 	%r428, %r427, %r426;
	min.s32 	%r429, %r428, %r415;
	st.shared.u32 	[%r2+128], %r429;
	ld.shared.u32 	%r430, [%r500+104];
	add.s32 	%r431, %r430, %r427;
	min.s32 	%r432, %r431, %r418;
	st.shared.u32 	[%r2+8320], %r432;
	ld.shared.u32 	%r433, [%r500+-8084];
	ld.shared.u32 	%r434, [%r499+2816];
	add.s32 	%r435, %r434, %r433;
	min.s32 	%r436, %r435, %r422;
	st.shared.u32 	[%r2], %r436;
	ld.shared.u32 	%r437, [%r500+108];
	add.s32 	%r438, %r434, %r437;
	min.s32 	%r439, %r438, %r425;
	st.shared.u32 	[%r2+8192], %r439;
	ld.shared.u32 	%r440, [%r500+-8084];
	ld.shared.u32 	%r441, [%r499+2944];
	add.s32 	%r442, %r441, %r440;
	min.s32 	%r443, %r442, %r429;
	st.shared.u32 	[%r2+128], %r443;
	ld.shared.u32 	%r444, [%r500+108];
	add.s32 	%r445, %r444, %r441;
	min.s32 	%r446, %r445, %r432;
	st.shared.u32 	[%r2+8320], %r446;
	ld.shared.u32 	%r447, [%r500+-8080];
	ld.shared.u32 	%r448, [%r499+3072];
	add.s32 	%r449, %r448, %r447;
	min.s32 	%r450, %r449, %r436;
	st.shared.u32 	[%r2], %r450;
	ld.shared.u32 	%r451, [%r500+112];
	add.s32 	%r452, %r448, %r451;
	min.s32 	%r453, %r452, %r439;
	st.shared.u32 	[%r2+8192], %r453;
	ld.shared.u32 	%r454, [%r500+-8080];
	ld.shared.u32 	%r455, [%r499+3200];
	add.s32 	%r456, %r455, %r454;
	min.s32 	%r457, %r456, %r443;
	st.shared.u32 	[%r2+128], %r457;
	ld.shared.u32 	%r458, [%r500+112];
	add.s32 	%r459, %r458, %r455;
	min.s32 	%r460, %r459, %r446;
	st.shared.u32 	[%r2+8320], %r460;
	ld.shared.u32 	%r461, [%r500+-8076];
	ld.shared.u32 	%r462, [%r499+3328];
	add.s32 	%r463, %r462, %r461;
	min.s32 	%r464, %r463, %r450;
	st.shared.u32 	[%r2], %r464;
	ld.shared.u32 	%r465, [%r500+116];
	add.s32 	%r466, %r462, %r465;
	min.s32 	%r467, %r466, %r453;
	st.shared.u32 	[%r2+8192], %r467;
	ld.shared.u32 	%r468, [%r500+-8076];
	ld.shared.u32 	%r469, [%r499+3456];
	add.s32 	%r470, %r469, %r468;
	min.s32 	%r471, %r470, %r457;
	st.shared.u32 	[%r2+128], %r471;
	ld.shared.u32 	%r472, [%r500+116];
	add.s32 	%r473, %r472, %r469;
	min.s32 	%r474, %r473, %r460;
	st.shared.u32 	[%r2+8320], %r474;
	ld.shared.u32 	%r475, [%r500+-8072];
	ld.shared.u32 	%r476, [%r499+3584];
	add.s32 	%r477, %r476, %r475;
	min.s32 	%r478, %r477, %r464;
	st.shared.u32 	[%r2], %r478;
	ld.shared.u32 	%r479, [%r500+120];
	add.s32 	%r480, %r476, %r479;
	min.s32 	%r481, %r480, %r467;
	st.shared.u32 	[%r2+8192], %r481;
	ld.shared.u32 	%r482, [%r500+-8072];
	ld.shared.u32 	%r483, [%r499+3712];
	add.s32 	%r484, %r483, %r482;
	min.s32 	%r485, %r484, %r471;
	st.shared.u32 	[%r2+128], %r485;
	ld.shared.u32 	%r486, [%r500+120];
	add.s32 	%r487, %r486, %r483;
	min.s32 	%r488, %r487, %r474;
	st.shared.u32 	[%r2+8320], %r488;
	ld.shared.u32 	%r489, [%r500+-8068];
	ld.shared.u32 	%r490, [%r499+3840];
	add.s32 	%r491, %r490, %r489;
	min.s32 	%r505, %r491, %r478;
	st.shared.u32 	[%r2], %r505;
	ld.shared.u32 	%r492, [%r500+124];
	add.s32 	%r493, %r490, %r492;
	min.s32 	%r504, %r493, %r481;
	st.shared.u32 	[%r2+8192], %r504;
	ld.shared.u32 	%r494, [%r500+-8068];
	ld.shared.u32 	%r495, [%r499+3968];
	add.s32 	%r496, %r495, %r494;
	min.s32 	%r503, %r496, %r485;
	st.shared.u32 	[%r2+128], %r503;
	ld.shared.u32 	%r497, [%r500+124];
	add.s32 	%r498, %r497, %r495;
	min.s32 	%r502, %r498, %r488;
	st.shared.u32 	[%r2+8320], %r502;
	add.s32 	%r501, %r501, 128;
	add.s32 	%r500, %r500, 128;
	add.s32 	%r499, %r499, 8192;
	setp.ne.s32 	%p2, %r501, 8448;
	@%p2 bra 	$L__BB4_2;
	st.global.u32 	[%rd1], %r505;
	st.global.u32 	[%rd2], %r504;
	st.global.u32 	[%rd1+128], %r503;
	st.global.u32 	[%rd2+128], %r502;
$L__BB4_4:
	ret;

}
	// .globl	_Z6phase3Piii
.visible .entry _Z6phase3Piii(
	.param .u64 .ptr .align 1 _Z6phase3Piii_param_0,
	.param .u32 _Z6phase3Piii_param_1,
	.param .u32 _Z6phase3Piii_param_2
)
{
	.reg .pred 	%p<5>;
	.reg .b32 	%r<455>;
	.reg .b64 	%rd<15>;
	// demoted variable
	.shared .align 4 .b8 _ZZ6phase3PiiiE5hor_d[16384];
	// demoted variable
	.shared .align 4 .b8 _ZZ6phase3PiiiE6vert_d[16384];
	// demoted variable
	.shared .align 4 .b8 _ZZ6phase3PiiiE4temp[16384];
	ld.param.u64 	%rd3, [_Z6phase3Piii_param_0];
	ld.param.u32 	%r24, [_Z6phase3Piii_param_1];
	ld.param.u32 	%r25, [_Z6phase3Piii_param_2];
	mov.u32 	%r1, %ctaid.x;
	setp.eq.s32 	%p1, %r1, %r24;
	mov.u32 	%r2, %ctaid.y;
	setp.eq.s32 	%p2, %r2, %r24;
	or.pred  	%p3, %p1, %p2;
	@%p3 bra 	$L__BB5_4;
	cvta.to.global.u64 	%rd4, %rd3;
	mov.u32 	%r27, %tid.y;
	mov.u32 	%r28, %tid.x;
	shl.b32 	%r29, %r2, 6;
	add.s32 	%r30, %r29, %r27;
	shl.b32 	%r31, %r1, 6;
	add.s32 	%r32, %r31, %r28;
	shl.b32 	%r33, %r24, 6;
	add.s32 	%r34, %r33, %r27;
	mad.lo.s32 	%r35, %r34, %r25, %r32;
	mul.wide.s32 	%rd5, %r35, 4;
	add.s64 	%rd6, %rd4, %rd5;
	ld.global.u32 	%r36, [%rd6];
	shl.b32 	%r37, %r27, 8;
	mov.u32 	%r38, _ZZ6phase3PiiiE5hor_d;
	add.s32 	%r39, %r38, %r37;
	shl.b32 	%r40, %r28, 2;
	add.s32 	%r41, %r39, %r40;
	st.shared.u32 	[%r41], %r36;
	shl.b32 	%r42, %r25, 5;
	add.s32 	%r43, %r35, %r42;
	mul.wide.s32 	%rd7, %r43, 4;
	add.s64 	%rd8, %rd4, %rd7;
	ld.global.u32 	%r44, [%rd8];
	st.shared.u32 	[%r41+8192], %r44;
	ld.global.u32 	%r45, [%rd6+128];
	st.shared.u32 	[%r41+128], %r45;
	ld.global.u32 	%r46, [%rd8+128];
	st.shared.u32 	[%r41+8320], %r46;
	mul.lo.s32 	%r47, %r25, %r30;
	add.s32 	%r48, %r33, %r28;
	add.s32 	%r49, %r48, %r47;
	mul.wide.s32 	%rd9, %r49, 4;
	add.s64 	%rd10, %rd4, %rd9;
	ld.global.u32 	%r50, [%rd10];
	mov.u32 	%r51, _ZZ6phase3PiiiE6vert_d;
	add.s32 	%r52, %r51, %r37;
	add.s32 	%r53, %r52, %r40;
	st.shared.u32 	[%r53], %r50;
	add.s32 	%r54, %r47, %r42;
	add.s32 	%r55, %r48, %r54;
	mul.wide.s32 	%rd11, %r55, 4;
	add.s64 	%rd12, %rd4, %rd11;
	ld.global.u32 	%r56, [%rd12];
	st.shared.u32 	[%r53+8192], %r56;
	ld.global.u32 	%r57, [%rd10+128];
	st.shared.u32 	[%r53+128], %r57;
	ld.global.u32 	%r58, [%rd12+128];
	st.shared.u32 	[%r53+8320], %r58;
	add.s32 	%r59, %r47, %r32;
	mul.wide.s32 	%rd13, %r59, 4;
	add.s64 	%rd1, %rd4, %rd13;
	ld.global.u32 	%r60, [%rd1];
	mov.u32 	%r61, _ZZ6phase3PiiiE4temp;
	add.s32 	%r62, %r61, %r37;
	add.s32 	%r3, %r62, %r40;
	st.shared.u32 	[%r3], %r60;
	add.s32 	%r63, %r54, %r32;
	mul.wide.s32 	%rd14, %r63, 4;
	add.s64 	%rd2, %rd4, %rd14;
	ld.global.u32 	%r64, [%rd2];
	st.shared.u32 	[%r3+8192], %r64;
	ld.global.u32 	%r65, [%rd1+128];
	st.shared.u32 	[%r3+128], %r65;
	ld.global.u32 	%r66, [%rd2+128];
	st.shared.u32 	[%r3+8320], %r66;
	bar.sync 	0;
	ld.shared.u32 	%r454, [%r3];
	ld.shared.u32 	%r453, [%r3+8192];
	ld.shared.u32 	%r452, [%r3+128];
	ld.shared.u32 	%r451, [%r3+8320];
	add.s32 	%r449, %r52, 8192;
	add.s32 	%r67, %r40, %r38;
	add.s32 	%r448, %r67, 4096;
	mov.b32 	%r450, 8192;
$L__BB5_2:
	.pragma "nounroll";
	ld.shared.u32 	%r68, [%r449+-8192];
	ld.shared.u32 	%r69, [%r448+-4096];
	add.s32 	%r70, %r69, %r68;
	min.s32 	%r71, %r454, %r70;
	ld.shared.u32 	%r72, [%r449];
	add.s32 	%r73, %r69, %r72;
	min.s32 	%r74, %r453, %r73;
	ld.shared.u32 	%r75, [%r448+-3968];
	add.s32 	%r76, %r75, %r68;
	min.s32 	%r77, %r452, %r76;
	add.s32 	%r78, %r72, %r75;
	min.s32 	%r79, %r451, %r78;
	ld.shared.u32 	%r80, [%r449+-8188];
	ld.shared.u32 	%r81, [%r448+-3840];
	add.s32 	%r82, %r81, %r80;
	min.s32 	%r83, %r71, %r82;
	ld.shared.u32 	%r84, [%r449+4];
	add.s32 	%r85, %r81, %r84;
	min.s32 	%r86, %r74, %r85;
	ld.shared.u32 	%r87, [%r448+-3712];
	add.s32 	%r88, %r87, %r80;
	min.s32 	%r89, %r77, %r88;
	add.s32 	%r90, %r84, %r87;
	min.s32 	%r91, %r79, %r90;
	ld.shared.u32 	%r92, [%r449+-8184];
	ld.shared.u32 	%r93, [%r448+-3584];
	add.s32 	%r94, %r93, %r92;
	min.s32 	%r95, %r83, %r94;
	ld.shared.u32 	%r96, [%r449+8];
	add.s32 	%r97, %r93, %r96;
	min.s32 	%r98, %r86, %r97;
	ld.shared.u32 	%r99, [%r448+-3456];
	add.s32 	%r100, %r99, %r92;
	min.s32 	%r101, %r89, %r100;
	add.s32 	%r102, %r96, %r99;
	min.s32 	%r103, %r91, %r102;
	ld.shared.u32 	%r104, [%r449+-8180];
	ld.shared.u32 	%r105, [%r448+-3328];
	add.s32 	%r106, %r105, %r104;
	min.s32 	%r107, %r95, %r106;
	ld.shared.u32 	%r108, [%r449+12];
	add.s32 	%r109, %r105, %r108;
	min.s32 	%r110, %r98, %r109;
	ld.shared.u32 	%r111, [%r448+-3200];
	add.s32 	%r112, %r111, %r104;
	min.s32 	%r113, %r101, %r112;
	add.s32 	%r114, %r108, %r111;
	min.s32 	%r115, %r103, %r114;
	ld.shared.u32 	%r116, [%r449+-8176];
	ld.shared.u32 	%r117, [%r448+-3072];
	add.s32 	%r118, %r117, %r116;
	min.s32 	%r119, %r107, %r118;
	ld.shared.u32 	%r120, [%r449+16];
	add.s32 	%r121, %r117, %r120;
	min.s32 	%r122, %r110, %r121;
	ld.shared.u32 	%r123, [%r448+-2944];
	add.s32 	%r124, %r123, %r116;
	min.s32 	%r125, %r113, %r124;
	add.s32 	%r126, %r120, %r123;
	min.s32 	%r127, %r115, %r126;
	ld.shared.u32 	%r128, [%r449+-8172];
	ld.shared.u32 	%r129, [%r448+-2816];
	add.s32 	%r130, %r129, %r128;
	min.s32 	%r131, %r119, %r130;
	ld.shared.u32 	%r132, [%r449+20];
	add.s32 	%r133, %r129, %r132;
	min.s32 	%r134, %r122, %r133;
	ld.shared.u32 	%r135, [%r448+-2688];
	add.s32 	%r136, %r135, %r128;
	min.s32 	%r137, %r125, %r136;
	add.s32 	%r138, %r132, %r135;
	min.s32 	%r139, %r127, %r138;
	ld.shared.u32 	%r140, [%r449+-8168];
	ld.shared.u32 	%r141, [%r448+-2560];
	add.s32 	%r142, %r141, %r140;
	min.s32 	%r143, %r131, %r142;
	ld.shared.u32 	%r144, [%r449+24];
	add.s32 	%r145, %r141, %r144;
	min.s32 	%r146, %r134, %r145;
	ld.shared.u32 	%r147, [%r448+-2432];
	add.s32 	%r148, %r147, %r140;
	min.s32 	%r149, %r137, %r148;
	add.s32 	%r150, %r144, %r147;
	min.s32 	%r151, %r139, %r150;
	ld.shared.u32 	%r152, [%r449+-8164];
	ld.shared.u32 	%r153, [%r448+-2304];
	add.s32 	%r154, %r153, %r152;
	min.s32 	%r155, %r143, %r154;
	ld.shared.u32 	%r156, [%r449+28];
	add.s32 	%r157, %r153, %r156;
	min.s32 	%r158, %r146, %r157;
	ld.shared.u32 	%r159, [%r448+-2176];
	add.s32 	%r160, %r159, %r152;
	min.s32 	%r161, %r149, %r160;
	add.s32 	%r162, %r156, %r159;
	min.s32 	%r163, %r151, %r162;
	ld.shared.u32 	%r164, [%r449+-8160];
	ld.shared.u32 	%r165, [%r448+-2048];
	add.s32 	%r166, %r165, %r164;
	min.s32 	%r167, %r155, %r166;
	ld.shared.u32 	%r168, [%r449+32];
	add.s32 	%r169, %r165, %r168;
	min.s32 	%r170, %r158, %r169;
	ld.shared.u32 	%r171, [%r448+-1920];
	add.s32 	%r172, %r171, %r164;
	min.s32 	%r173, %r161, %r172;
	add.s32 	%r174, %r168, %r171;
	min.s32 	%r175, %r163, %r174;
	ld.shared.u32 	%r176, [%r449+-8156];
	ld.shared.u32 	%r177, [%r448+-1792];
	add.s32 	%r178, %r177, %r176;
	min.s32 	%r179, %r167, %r178;
	ld.shared.u32 	%r180, [%r449+36];
	add.s32 	%r181, %r177, %r180;
	min.s32 	%r182, %r170, %r181;
	ld.shared.u32 	%r183, [%r448+-1664];
	add.s32 	%r184, %r183, %r176;
	min.s32 	%r185, %r173, %r184;
	add.s32 	%r186, %r180, %r183;
	min.s32 	%r187, %r175, %r186;
	ld.shared.u32 	%r188, [%r449+-8152];
	ld.shared.u32 	%r189, [%r448+-1536];
	add.s32 	%r190, %r189, %r188;
	min.s32 	%r191, %r179, %r190;
	ld.shared.u32 	%r192, [%r449+40];
	add.s32 	%r193, %r189, %r192;
	min.s32 	%r194, %r182, %r193;
	ld.shared.u32 	%r195, [%r448+-1408];
	add.s32 	%r196, %r195, %r188;
	min.s32 	%r197, %r185, %r196;
	add.s32 	%r198, %r192, %r195;
	min.s32 	%r199, %r187, %r198;
	ld.shared.u32 	%r200, [%r449+-8148];
	ld.shared.u32 	%r201, [%r448+-1280];
	add.s32 	%r202, %r201, %r200;
	min.s32 	%r203, %r191, %r202;
	ld.shared.u32 	%r204, [%r449+44];
	add.s32 	%r205, %r201, %r204;
	min.s32 	%r206, %r194, %r205;
	ld.shared.u32 	%r207, [%r448+-1152];
	add.s32 	%r208, %r207, %r200;
	min.s32 	%r209, %r197, %r208;
	add.s32 	%r210, %r204, %r207;
	min.s32 	%r211, %r199, %r210;
	ld.shared.u32 	%r212, [%r449+-8144];
	ld.shared.u32 	%r213, [%r448+-1024];
	add.s32 	%r214, %r213, %r212;
	min.s32 	%r215, %r203, %r214;
	ld.shared.u32 	%r216, [%r449+48];
	add.s32 	%r217, %r213, %r216;
	min.s32 	%r218, %r206, %r217;
	ld.shared.u32 	%r219, [%r448+-896];
	add.s32 	%r220, %r219, %r212;
	min.s32 	%r221, %r209, %r220;
	add.s32 	%r222, %r216, %r219;
	min.s32 	%r223, %r211, %r222;
	ld.shared.u32 	%r224, [%r449+-8140];
	ld.shared.u32 	%r225, [%r448+-768];
	add.s32 	%r226, %r225, %r224;
	min.s32 	%r227, %r215, %r226;
	ld.shared.u32 	%r228, [%r449+52];
	add.s32 	%r229, %r225, %r228;
	min.s32 	%r230, %r218, %r229;
	ld.shared.u32 	%r231, [%r448+-640];
	add.s32 	%r232, %r231, %r224;
	min.s32 	%r233, %r221, %r232;
	add.s32 	%r234, %r228, %r231;
	min.s32 	%r235, %r223, %r234;
	ld.shared.u32 	%r236, [%r449+-8136];
	ld.shared.u32 	%r237, [%r448+-512];
	add.s32 	%r238, %r237, %r236;
	min.s32 	%r239, %r227, %r238;
	ld.shared.u32 	%r240, [%r449+56];
	add.s32 	%r241, %r237, %r240;
	min.s32 	%r242, %r230, %r241;
	ld.shared.u32 	%r243, [%r448+-384];
	add.s32 	%r244, %r243, %r236;
	min.s32 	%r245, %r233, %r244;
	add.s32 	%r246, %r240, %r243;
	min.s32 	%r247, %r235, %r246;
	ld.shared.u32 	%r248, [%r449+-8132];
	ld.shared.u32 	%r249, [%r448+-256];
	add.s32 	%r250, %r249, %r248;
	min.s32 	%r251, %r239, %r250;
	ld.shared.u32 	%r252, [%r449+60];
	add.s32 	%r253, %r249, %r252;
	min.s32 	%r254, %r242, %r253;
	ld.shared.u32 	%r255, [%r448+-128];
	add.s32 	%r256, %r255, %r248;
	min.s32 	%r257, %r245, %r256;
	add.s32 	%r258, %r252, %r255;
	min.s32 	%r259, %r247, %r258;
	ld.shared.u32 	%r260, [%r449+-8128];
	ld.shared.u32 	%r261, [%r448];
	add.s32 	%r262, %r261, %r260;
	min.s32 	%r263, %r251, %r262;
	ld.shared.u32 	%r264, [%r449+64];
	add.s32 	%r265, %r261, %r264;
	min.s32 	%r266, %r254, %r265;
	ld.shared.u32 	%r267, [%r448+128];
	add.s32 	%r268, %r267, %r260;
	min.s32 	%r269, %r257, %r268;
	add.s32 	%r270, %r264, %r267;
	min.s32 	%r271, %r259, %r270;
	ld.shared.u32 	%r272, [%r449+-8124];
	ld.shared.u32 	%r273, [%r448+256];
	add.s32 	%r274, %r273, %r272;
	min.s32 	%r275, %r263, %r274;
	ld.shared.u32 	%r276, [%r449+68];
	add.s32 	%r277, %r273, %r276;
	min.s32 	%r278, %r266, %r277;
	ld.shared.u32 	%r279, [%r448+384];
	add.s32 	%r280, %r279, %r272;
	min.s32 	%r281, %r269, %r280;
	add.s32 	%r282, %r276, %r279;
	min.s32 	%r283, %r271, %r282;
	ld.shared.u32 	%r284, [%r449+-8120];
	ld.shared.u32 	%r285, [%r448+512];
	add.s32 	%r286, %r285, %r284;
	min.s32 	%r287, %r275, %r286;
	ld.shared.u32 	%r288, [%r449+72];
	add.s32 	%r289, %r285, %r288;
	min.s32 	%r290, %r278, %r289;
	ld.shared.u32 	%r291, [%r448+640];
	add.s32 	%r292, %r291, %r284;
	min.s32 	%r293, %r281, %r292;
	add.s32 	%r294, %r288, %r291;
	min.s32 	%r295, %r283, %r294;
	ld.shared.u32 	%r296, [%r449+-8116];
	ld.shared.u32 	%r297, [%r448+768];
	add.s32 	%r298, %r297, %r296;
	min.s32 	%r299, %r287, %r298;
	ld.shared.u32 	%r300, [%r449+76];
	add.s32 	%r301, %r297, %r300;
	min.s32 	%r302, %r290, %r301;
	ld.shared.u32 	%r303, [%r448+896];
	add.s32 	%r304, %r303, %r296;
	min.s32 	%r305, %r293, %r304;
	add.s32 	%r306, %r300, %r303;
	min.s32 	%r307, %r295, %r306;
	ld.shared.u32 	%r308, [%r449+-8112];
	ld.shared.u32 	%r309, [%r448+1024];
	add.s32 	%r310, %r309, %r308;
	min.s32 	%r311, %r299, %r310;
	ld.shared.u32 	%r312, [%r449+80];
	add.s32 	%r313, %r309, %r312;
	min.s32 	%r314, %r302, %r313;
	ld.shared.u32 	%r315, [%r448+1152];
	add.s32 	%r316, %r315, %r308;
	min.s32 	%r317, %r305, %r316;
	add.s32 	%r318, %r312, %r315;
	min.s32 	%r319, %r307, %r318;
	ld.shared.u32 	%r320, [%r449+-8108];
	ld.shared.u32 	%r321, [%r448+1280];
	add.s32 	%r322, %r321, %r320;
	min.s32 	%r323, %r311, %r322;
	ld.shared.u32 	%r324, [%r449+84];
	add.s32 	%r325, %r321, %r324;
	min.s32 	%r326, %r314, %r325;
	ld.shared.u32 	%r327, [%r448+1408];
	add.s32 	%r328, %r327, %r320;
	min.s32 	%r329, %r317, %r328;
	add.s32 	%r330, %r324, %r327;
	min.s32 	%r331, %r319, %r330;
	ld.shared.u32 	%r332, [%r449+-8104];
	ld.shared.u32 	%r333, [%r448+1536];
	add.s32 	%r334, %r333, %r332;
	min.s32 	%r335, %r323, %r334;
	ld.shared.u32 	%r336, [%r449+88];
	add.s32 	%r337, %r333, %r336;
	min.s32 	%r338, %r326, %r337;
	ld.shared.u32 	%r339, [%r448+1664];
	add.s32 	%r340, %r339, %r332;
	min.s32 	%r341, %r329, %r340;
	add.s32 	%r342, %r336, %r339;
	min.s32 	%r343, %r331, %r342;
	ld.shared.u32 	%r344, [%r449+-8100];
	ld.shared.u32 	%r345, [%r448+1792];
	add.s32 	%r346, %r345, %r344;
	min.s32 	%r347, %r335, %r346;
	ld.shared.u32 	%r348, [%r449+92];
	add.s32 	%r349, %r345, %r348;
	min.s32 	%r350, %r338, %r349;
	ld.shared.u32 	%r351, [%r448+1920];
	add.s32 	%r352, %r351, %r344;
	min.s32 	%r353, %r341, %r352;
	add.s32 	%r354, %r348, %r351;
	min.s32 	%r355, %r343, %r354;
	ld.shared.u32 	%r356, [%r449+-8096];
	ld.shared.u32 	%r357, [%r448+2048];
	add.s32 	%r358, %r357, %r356;
	min.s32 	%r359, %r347, %r358;
	ld.shared.u32 	%r360, [%r449+96];
	add.s32 	%r361, %r357, %r360;
	min.s32 	%r362, %r350, %r361;
	ld.shared.u32 	%r363, [%r448+2176];
	add.s32 	%r364, %r363, %r356;
	min.s32 	%r365, %r353, %r364;
	add.s32 	%r366, %r360, %r363;
	min.s32 	%r367, %r355, %r366;
	ld.shared.u32 	%r368, [%r449+-8092];
	ld.shared.u32 	%r369, [%r448+2304];
	add.s32 	%r370, %r369, %r368;
	min.s32 	%r371, %r359, %r370;
	ld.shared.u32 	%r372, [%r449+100];
	add.s32 	%r373, %r369, %r372;
	min.s32 	%r374, %r362, %r373;
	ld.shared.u32 	%r375, [%r448+2432];
	add.s32 	%r376, %r375, %r368;
	min.s32 	%r377, %r365, %r376;
	add.s32 	%r378, %r372, %r375;
	min.s32 	%r379, %r367, %r378;
	ld.shared.u32 	%r380, [%r449+-8088];
	ld.shared.u32 	%r381, [%r448+2560];
	add.s32 	%r382, %r381, %r380;
	min.s32 	%r383, %r371, %r382;
	ld.shared.u32 	%r384, [%r449+104];
	add.s32 	%r385, %r381, %r384;
	min.s32 	%r386, %r374, %r385;
	ld.shared.u32 	%r387, [%r448+2688];
	add.s32 	%r388, %r387, %r380;
	min.s32 	%r389, %r377, %r388;
	add.s32 	%r390, %r384, %r387;
	min.s32 	%r391, %r379, %r390;
	ld.shared.u32 	%r392, [%r449+-8084];
	ld.shared.u32 	%r393, [%r448+2816];
	add.s32 	%r394, %r393, %r392;
	min.s32 	%r395, %r383, %r394;
	ld.shared.u32 	%r396, [%r449+108];
	add.s32 	%r397, %r393, %r396;
	min.s32 	%r398, %r386, %r397;
	ld.shared.u32 	%r399, [%r448+2944];
	add.s32 	%r400, %r399, %r392;
	min.s32 	%r401, %r389, %r400;
	add.s32 	%r402, %r396, %r399;
	min.s32 	%r403, %r391, %r402;
	ld.shared.u32 	%r404, [%r449+-8080];
	ld.shared.u32 	%r405, [%r448+3072];
	add.s32 	%r406, %r405, %r404;
	min.s32 	%r407, %r395, %r406;
	ld.shared.u32 	%r408, [%r449+112];
	add.s32 	%r409, %r405, %r408;
	min.s32 	%r410, %r398, %r409;
	ld.shared.u32 	%r411, [%r448+3200];
	add.s32 	%r412, %r411, %r404;
	min.s32 	%r413, %r401, %r412;
	add.s32 	%r414, %r408, %r411;
	min.s32 	%r415, %r403, %r414;
	ld.shared.u32 	%r416, [%r449+-8076];
	ld.shared.u32 	%r417, [%r448+3328];
	add.s32 	%r418, %r417, %r416;
	min.s32 	%r419, %r407, %r418;
	ld.shared.u32 	%r420, [%r449+116];
	add.s32 	%r421, %r417, %r420;
	min.s32 	%r422, %r410, %r421;
	ld.shared.u32 	%r423, [%r448+3456];
	add.s32 	%r424, %r423, %r416;
	min.s32 	%r425, %r413, %r424;
	add.s32 	%r426, %r420, %r423;
	min.s32 	%r427, %r415, %r426;
	ld.shared.u32 	%r428, [%r449+-8072];
	ld.shared.u32 	%r429, [%r448+3584];
	add.s32 	%r430, %r429, %r428;
	min.s32 	%r431, %r419, %r430;
	ld.shared.u32 	%r432, [%r449+120];
	add.s32 	%r433, %r429, %r432;
	min.s32 	%r434, %r422, %r433;
	ld.shared.u32 	%r435, [%r448+3712];
	add.s32 	%r436, %r435, %r428;
	min.s32 	%r437, %r425, %r436;
	add.s32 	%r438, %r432, %r435;
	min.s32 	%r439, %r427, %r438;
	ld.shared.u32 	%r440, [%r449+-8068];
	ld.shared.u32 	%r441, [%r448+3840];
	add.s32 	%r442, %r441, %r440;
	min.s32 	%r454, %r431, %r442;
	ld.shared.u32 	%r443, [%r449+124];
	add.s32 	%r444, %r441, %r443;
	min.s32 	%r453, %r434, %r444;
	ld.shared.u32 	%r445, [%r448+3968];
	add.s32 	%r446, %r445, %r440;
	min.s32 	%r452, %r437, %r446;
	add.s32 	%r447, %r443, %r445;
	min.s32 	%r451, %r439, %r447;
	add.s32 	%r450, %r450, 128;
	add.s32 	%r449, %r449, 128;
	add.s32 	%r448, %r448, 8192;
	setp.ne.s32 	%p4, %r450, 8448;
	@%p4 bra 	$L__BB5_2;
	st.shared.u32 	[%r3], %r454;
	st.shared.u32 	[%r3+8192], %r453;
	st.shared.u32 	[%r3+128], %r452;
	st.shared.u32 	[%r3+8320], %r451;
	st.global.u32 	[%rd1], %r454;
	st.global.u32 	[%rd2], %r453;
	st.global.u32 	[%rd1+128], %r452;
	st.global.u32 	[%rd2+128], %r451;
$L__BB5_4:
	ret;

}


// ===== COMPILED SASS (sm_100) =====

	.target	sm_100

	.elftype	@"ET_EXEC"


//--------------------- .note.nv.tkinfo           --------------------------
	.section	.note.nv.tkinfo,"",@"SHT_NOTE"
	.sectionflags	@"SHF_NOTE_NV_TKINFO"
	.tkinfo
        /*0018*/ 	.word	0x00000002
        /*0030*/ 	.string	""
        /*0030*/ 	.string	"ptxas"
        /*0030*/ 	.string	"Cuda compilation tools, release 13.0, V13.0.88"
        /*0030*/ 	.string	"Build cuda_13.0.r13.0/compiler.36424714_0"
        /*0030*/ 	.string	"-arch sm_100 -m 64 "



//--------------------- .note.nv.cuinfo           --------------------------
	.section	.note.nv.cuinfo,"",@"SHT_NOTE"
	.sectionflags	@"SHF_NOTE_NV_CUINFO"
        /*0018*/ 	.short	0x0002
        /*001a*/ 	.short	0x0064
        /*001c*/ 	.short	0x0082
	.zero		2


//--------------------- .nv.info                  --------------------------
	.section	.nv.info,"",@"SHT_CUDA_INFO"
	.align	4


	//----- nvinfo : EIATTR_REGCOUNT
	.align		4
        /*0000*/ 	.byte	0x04, 0x2f
        /*0002*/ 	.short	(.L_1 - .L_0)
	.align		4
.L_0:
        /*0004*/ 	.word	index@(_Z5boundPii)
        /*0008*/ 	.word	0x0000000a


	//----- nvinfo : EIATTR_FRAME_SIZE
	.align		4
.L_1:
        /*000c*/ 	.byte	0x04, 0x11
        /*000e*/ 	.short	(.L_3 - .L_2)
	.align		4
.L_2:
        /*0010*/ 	.word	index@(_Z5boundPii)
        /*0014*/ 	.word	0x00000000


	//----- nvinfo : EIATTR_REGCOUNT
	.align		4
.L_3:
        /*0018*/ 	.byte	0x04, 0x2f
        /*001a*/ 	.short	(.L_5 - .L_4)
	.align		4
.L_4:
        /*001c*/ 	.word	index@(_Z6phase1Piii)
        /*0020*/ 	.word	0x00000012


	//----- nvinfo : EIATTR_FRAME_SIZE
	.align		4
.L_5:
        /*0024*/ 	.byte	0x04, 0x11
        /*0026*/ 	.short	(.L_7 - .L_6)
	.align		4
.L_6:
        /*0028*/ 	.word	index@(_Z6phase1Piii)
        /*002c*/ 	.word	0x00000000


	//----- nvinfo : EIATTR_REGCOUNT
	.align		4
.L_7:
        /*0030*/ 	.byte	0x04, 0x2f
        /*0032*/ 	.short	(.L_9 - .L_8)
	.align		4
.L_8:
        /*0034*/ 	.word	index@(_Z10phase2_horPiii)
        /*0038*/ 	.word	0x0000001a


	//----- nvinfo : EIATTR_FRAME_SIZE
	.align		4
.L_9:
        /*003c*/ 	.byte	0x04, 0x11
        /*003e*/ 	.short	(.L_11 - .L_10)
	.align		4
.L_10:
        /*0040*/ 	.word	index@(_Z10phase2_horPiii)
        /*0044*/ 	.word	0x00000000


	//----- nvinfo : EIATTR_REGCOUNT
	.align		4
.L_11:
        /*0048*/ 	.byte	0x04, 0x2f
        /*004a*/ 	.short	(.L_13 - .L_12)
	.align		4
.L_12:
        /*004c*/ 	.word	index@(_Z6phase2Piii)
        /*0050*/ 	.word	0x00000020


	//----- nvinfo : EIATTR_FRAME_SIZE
	.align		4
.L_13:
        /*0054*/ 	.byte	0x04, 0x11
        /*0056*/ 	.short	(.L_15 - .L_14)
	.align		4
.L_14:
        /*0058*/ 	.word	index@(_Z6phase2Piii)
        /*005c*/ 	.word	0x00000000


	//----- nvinfo : EIATTR_REGCOUNT
	.align		4
.L_15:
        /*0060*/ 	.byte	0x04, 0x2f
        /*0062*/ 	.short	(.L_17 - .L_16)
	.align		4
.L_16:
        /*0064*/ 	.word	index@(_Z10phase2_verPiii)
        /*0068*/ 	.word	0x0000001a


	//----- nvinfo : EIATTR_FRAME_SIZE
	.align		4
.L_17:
        /*006c*/ 	.byte	0x04, 0x11
        /*006e*/ 	.short	(.L_19 - .L_18)
	.align		4
.L_18:
        /*0070*/ 	.word	index@(_Z10phase2_verPiii)
        /*0074*/ 	.word	0x00000000


	//----- nvinfo : EIATTR_REGCOUNT
	.align		4
.L_19:
        /*0078*/ 	.byte	0x04, 0x2f
        /*007a*/ 	.short	(.L_21 - .L_20)
	.align		4
.L_20:
        /*007c*/ 	.word	index@(_Z6phase3Piii)
        /*0080*/ 	.word	0x0000001f


	//----- nvinfo : EIATTR_FRAME_SIZE
	.align		4
.L_21:
        /*0084*/ 	.byte	0x04, 0x11
        /*0086*/ 	.short	(.L_23 - .L_22)
	.align		4
.L_22:
        /*0088*/ 	.word	index@(_Z6phase3Piii)
        /*008c*/ 	.word	0x00000000


	//----- nvinfo : EIATTR_MIN_STACK_SIZE
	.align		4
.L_23:
        /*0090*/ 	.byte	0x04, 0x12
        /*0092*/ 	.short	(.L_25 - .L_24)
	.align		4
.L_24:
        /*0094*/ 	.word	index@(_Z6phase3Piii)
        /*0098*/ 	.word	0x00000000


	//----- nvinfo : EIATTR_MIN_STACK_SIZE
	.align		4
.L_25:
        /*009c*/ 	.byte	0x04, 0x12
        /*009e*/ 	.short	(.L_27 - .L_26)
	.align		4
.L_26:
        /*00a0*/ 	.word	index@(_Z10phase2_verPiii)
        /*00a4*/ 	.word	0x00000000


	//----- nvinfo : EIATTR_MIN_STACK_SIZE
	.align		4
.L_27:
        /*00a8*/ 	.byte	0x04, 0x12
        /*00aa*/ 	.short	(.L_29 - .L_28)
	.align		4
.L_28:
        /*00ac*/ 	.word	index@(_Z6phase2Piii)
        /*00b0*/ 	.word	0x00000000


	//----- nvinfo : EIATTR_MIN_STACK_SIZE
	.align		4
.L_29:
        /*00b4*/ 	.byte	0x04, 0x12
        /*00b6*/ 	.short	(.L_31 - .L_30)
	.align		4
.L_30:
        /*00b8*/ 	.word	index@(_Z10phase2_horPiii)
        /*00bc*/ 	.word	0x00000000


	//----- nvinfo : EIATTR_MIN_STACK_SIZE
	.align		4
.L_31:
        /*00c0*/ 	.byte	0x04, 0x12
        /*00c2*/ 	.short	(.L_33 - .L_32)
	.align		4
.L_32:
        /*00c4*/ 	.word	index@(_Z6phase1Piii)
        /*00c8*/ 	.word	0x00000000


	//----- nvinfo : EIATTR_MIN_STACK_SIZE
	.align		4
.L_33:
        /*00cc*/ 	.byte	0x04, 0x12
        /*00ce*/ 	.short	(.L_35 - .L_34)
	.align		4
.L_34:
        /*00d0*/ 	.word	index@(_Z5boundPii)
        /*00d4*/ 	.word	0x00000000
.L_35:


//--------------------- .nv.compat                --------------------------
	.section	.nv.compat,"",@"SHT_CUDA_COMPAT_INFO"
	.align	4
        /*0000*/ 	.byte	0x02, 0x09, 0x00, 0x00, 0x02, 0x02, 0x01, 0x00, 0x02, 0x05, 0x05, 0x00, 0x03, 0x07, 0x01, 0x01
        /*0010*/ 	.byte	0x02, 0x03, 0x00, 0x00, 0x02, 0x06, 0x01, 0x00, 0x04, 0x0b, 0x08, 0x00, 0x09, 0x00, 0x00, 0x00
        /*0020*/ 	.byte	0x00, 0x00, 0x00, 0x00


//--------------------- .nv.info._Z6phase3Piii    --------------------------
	.section	.nv.info._Z6phase3Piii,"",@"SHT_CUDA_INFO"
	.sectionflags	@""
	.align	4


	//----- nvinfo : EIATTR_CUDA_API_VERSION
	.align		4
        /*0000*/ 	.byte	0x04, 0x37
        /*0002*/ 	.short	(.L_37 - .L_36)
.L_36:
        /*0004*/ 	.word	0x00000082


	//----- nvinfo : EIATTR_KPARAM_INFO
	.align		4
.L_37:
        /*0008*/ 	.byte	0x04, 0x17
        /*000a*/ 	.short	(.L_39 - .L_38)
.L_38:
        /*000c*/ 	.word	0x00000000
        /*0010*/ 	.short	0x0002
        /*0012*/ 	.short	0x000c
        /*0014*/ 	.byte	0x00, 0xf0, 0x11, 0x00


	//----- nvinfo : EIATTR_KPARAM_INFO
	.align		4
.L_39:
        /*0018*/ 	.byte	0x04, 0x17
        /*001a*/ 	.short	(.L_41 - .L_40)
.L_40:
        /*001c*/ 	.word	0x00000000
        /*0020*/ 	.short	0x0001
        /*0022*/ 	.short	0x0008
        /*0024*/ 	.byte	0x00, 0xf0, 0x11, 0x00


	//----- nvinfo : EIATTR_KPARAM_INFO
	.align		4
.L_41:
        /*0028*/ 	.byte	0x04, 0x17
        /*002a*/ 	.short	(.L_43 - .L_42)
.L_42:
        /*002c*/ 	.word	0x00000000
        /*0030*/ 	.short	0x0000
        /*0032*/ 	.short	0x0000
        /*0034*/ 	.byte	0x00, 0xf5, 0x21, 0x00


	//----- nvinfo : EIATTR_SPARSE_MMA_MASK
	.align		4
.L_43:
        /*0038*/ 	.byte	0x03, 0x50
        /*003a*/ 	.short	0x0000


	//----- nvinfo : EIATTR_MAXREG_COUNT
	.align		4
        /*003c*/ 	.byte	0x03, 0x1b
        /*003e*/ 	.short	0x00ff


	//----- nvinfo : EIATTR_NUM_BARRIERS
	.align		4
        /*0040*/ 	.byte	0x02, 0x4c
        /*0042*/ 	.byte	0x01
	.zero		1


	//----- nvinfo : EIATTR_MERCURY_ISA_VERSION
	.align		4
        /*0044*/ 	.byte	0x03, 0x5f
        /*0046*/ 	.short	0x0101


	//----- nvinfo : EIATTR_VRC_CTA_INIT_COUNT
	.align		4
        /*0048*/ 	.byte	0x02, 0x4a
	.zero		1
	.zero		1


	//----- nvinfo : EIATTR_EXIT_INSTR_OFFSETS
	.align		4
        /*004c*/ 	.byte	0x04, 0x1c
        /*004e*/ 	.short	(.L_45 - .L_44)


	//   ....[0]....
.L_44:
        /*0050*/ 	.word	0x00000060


	//   ....[1]....
        /*0054*/ 	.word	0x00001290


	//----- nvinfo : EIATTR_CBANK_PARAM_SIZE
	.align		4
.L_45:
        /*0058*/ 	.byte	0x03, 0x19
        /*005a*/ 	.short	0x0010


	//----- nvinfo : EIATTR_PARAM_CBANK
	.align		4
        /*005c*/ 	.byte	0x04, 0x0a
        /*005e*/ 	.short	(.L_47 - .L_46)
	.align		4
.L_46:
        /*0060*/ 	.word	index@(.nv.constant0._Z6phase3Piii)
        /*0064*/ 	.short	0x0380
        /*0066*/ 	.short	0x0010


	//----- nvinfo : EIATTR_SW_WAR
	.align		4
.L_47:
        /*0068*/ 	.byte	0x04, 0x36
        /*006a*/ 	.short	(.L_49 - .L_48)
.L_48:
        /*006c*/ 	.word	0x00000008
.L_49:


//--------------------- .nv.info._Z10phase2_verPiii --------------------------
	.section	.nv.info._Z10phase2_verPiii,"",@"SHT_CUDA_INFO"
	.sectionflags	@""
	.align	4


	//----- nvinfo : EIATTR_CUDA_API_VERSION
	.align		4
        /*0000*/ 	.byte	0x04, 0x37
        /*0002*/ 	.short	(.L_51 - .L_50)
.L_50:
        /*0004*/ 	.word	0x00000082


	//----- nvinfo : EIATTR_KPARAM_INFO
	.align		4
.L_51:
        /*0008*/ 	.byte	0x04, 0x17
        /*000a*/ 	.short	(.L_53 - .L_52)
.L_52:
        /*000c*/ 	.word	0x00000000
        /*0010*/ 	.short	0x0002
        /*0012*/ 	.short	0x000c
        /*0014*/ 	.byte	0x00, 0xf0, 0x11, 0x00


	//----- nvinfo : EIATTR_KPARAM_INFO
	.align		4
.L_53:
        /*0018*/ 	.byte	0x04, 0x17
        /*001a*/ 	.short	(.L_55 - .L_54)
.L_54:
        /*001c*/ 	.word	0x00000000
        /*0020*/ 	.short	0x0001
        /*0022*/ 	.short	0x0008
        /*0024*/ 	.byte	0x00, 0xf0, 0x11, 0x00


	//----- nvinfo : EIATTR_KPARAM_INFO
	.align		4
.L_55:
        /*0028*/ 	.byte	0x04, 0x17
        /*002a*/ 	.short	(.L_57 - .L_56)
.L_56:
        /*002c*/ 	.word	0x00000000
        /*0030*/ 	.short	0x0000
        /*0032*/ 	.short	0x0000
        /*0034*/ 	.byte	0x00, 0xf5, 0x21, 0x00


	//----- nvinfo : EIATTR_SPARSE_MMA_MASK
	.align		4
.L_57:
        /*0038*/ 	.byte	0x03, 0x50
        /*003a*/ 	.short	0x0000


	//----- nvinfo : EIATTR_MAXREG_COUNT
	.align		4
        /*003c*/ 	.byte	0x03, 0x1b
        /*003e*/ 	.short	0x00ff


	//----- nvinfo : EIATTR_NUM_BARRIERS
	.align		4
        /*0040*/ 	.byte	0x02, 0x4c
        /*0042*/ 	.byte	0x01
	.zero		1


	//----- nvinfo : EIATTR_MERCURY_ISA_VERSION
	.align		4
        /*0044*/ 	.byte	0x03, 0x5f
        /*0046*/ 	.short	0x0101


	//----- nvinfo : EIATTR_VRC_CTA_INIT_COUNT
	.align		4
        /*0048*/ 	.byte	0x02, 0x4a
	.zero		1
	.zero		1


	//----- nvinfo : EIATTR_EXIT_INSTR_OFFSETS
	.align		4
        /*004c*/ 	.byte	0x04, 0x1c
        /*004e*/ 	.short	(.L_59 - .L_58)


	//   ....[0]....
.L_58:
        /*0050*/ 	.word	0x00000040


	//   ....[1]....
        /*0054*/ 	.word	0x00002020


	//----- nvinfo : EIATTR_CBANK_PARAM_SIZE
	.align		4
.L_59:
        /*0058*/ 	.byte	0x03, 0x19
        /*005a*/ 	.short	0x0010


	//----- nvinfo : EIATTR_PARAM_CBANK
	.align		4
        /*005c*/ 	.byte	0x04, 0x0a
        /*005e*/ 	.short	(.L_61 - .L_60)
	.align		4
.L_60:
        /*0060*/ 	.word	index@(.nv.constant0._Z10phase2_verPiii)
        /*0064*/ 	.short	0x0380
        /*0066*/ 	.short	0x0010


	//----- nvinfo : EIATTR_SW_WAR
	.align		4
.L_61:
        /*0068*/ 	.byte	0x04, 0x36
        /*006a*/ 	.short	(.L_63 - .L_62)
.L_62:
        /*006c*/ 	.word	0x00000008
.L_63:


//--------------------- .nv.info._Z6phase2Piii    --------------------------
	.section	.nv.info._Z6phase2Piii,"",@"SHT_CUDA_INFO"
	.sectionflags	@""
	.align	4


	//----- nvinfo : EIATTR_CUDA_API_VERSION
	.align		4
        /*0000*/ 	.byte	0x04, 0x37
        /*0002*/ 	.short	(.L_65 - .L_64)
.L_64:
        /*0004*/ 	.word	0x00000082


	//----- nvinfo : EIATTR_KPARAM_INFO
	.align		4
.L_65:
        /*0008*/ 	.byte	0x04, 0x17
        /*000a*/ 	.short	(.L_67 - .L_66)
.L_66:
        /*000c*/ 	.word	0x00000000
        /*0010*/ 	.short	0x0002
        /*0012*/ 	.short	0x000c
        /*0014*/ 	.byte	0x00, 0xf0, 0x11, 0x00


	//----- nvinfo : EIATTR_KPARAM_INFO
	.align		4
.L_67:
        /*0018*/ 	.byte	0x04, 0x17
        /*001a*/ 	.short	(.L_69 - .L_68)
.L_68:
        /*001c*/ 	.word	0x00000000
        /*0020*/ 	.short	0x0001
        /*0022*/ 	.short	0x0008
        /*0024*/ 	.byte	0x00, 0xf0, 0x11, 0x00


	//----- nvinfo : EIATTR_KPARAM_INFO
	.align		4
.L_69:
        /*0028*/ 	.byte	0x04, 0x17
        /*002a*/ 	.short	(.L_71 - .L_70)
.L_70:
        /*002c*/ 	.word	0x00000000
        /*0030*/ 	.short	0x0000
        /*0032*/ 	.short	0x0000
        /*0034*/ 	.byte	0x00, 0xf5, 0x21, 0x00


	//----- nvinfo : EIATTR_SPARSE_MMA_MASK
	.align		4
.L_71:
        /*0038*/ 	.byte	0x03, 0x50
        /*003a*/ 	.short	0x0000


	//----- nvinfo : EIATTR_MAXREG_COUNT
	.align		4
        /*003c*/ 	.byte	0x03, 0x1b
        /*003e*/ 	.short	0x00ff


	//----- nvinfo : EIATTR_NUM_BARRIERS
	.align		4
        /*0040*/ 	.byte	0x02, 0x4c
        /*0042*/ 	.byte	0x01
	.zero		1


	//----- nvinfo : EIATTR_MERCURY_ISA_VERSION
	.align		4
        /*0044*/ 	.byte	0x03, 0x5f
        /*0046*/ 	.short	0x0101


	//----- nvinfo : EIATTR_VRC_CTA_INIT_COUNT
	.align		4
        /*0048*/ 	.byte	0x02, 0x4a
	.zero		1
	.zero		1


	//----- nvinfo : EIATTR_EXIT_INSTR_OFFSETS
	.align		4
        /*004c*/ 	.byte	0x04, 0x1c
        /*004e*/ 	.short	(.L_73 - .L_72)


	//   ....[0]....
.L_72:
        /*0050*/ 	.word	0x00000040


	//   ....[1]....
        /*0054*/ 	.word	0x00003eb0


	//----- nvinfo : EIATTR_CBANK_PARAM_SIZE
	.align		4
.L_73:
        /*0058*/ 	.byte	0x03, 0x19
        /*005a*/ 	.short	0x0010


	//----- nvinfo : EIATTR_PARAM_CBANK
	.align		4
        /*005c*/ 	.byte	0x04, 0x0a
        /*005e*/ 	.short	(.L_75 - .L_74)
	.align		4
.L_74:
        /*0060*/ 	.word	index@(.nv.constant0._Z6phase2Piii)
        /*0064*/ 	.short	0x0380
        /*0066*/ 	.short	0x0010


	//----- nvinfo : EIATTR_SW_WAR
	.align		4
.L_75:
        /*0068*/ 	.byte	0x04, 0x36
        /*006a*/ 	.short	(.L_77 - .L_76)
.L_76:
        /*006c*/ 	.word	0x00000008
.L_77:


//--------------------- .nv.info._Z10phase2_horPiii --------------------------
	.section	.nv.info._Z10phase2_horPiii,"",@"SHT_CUDA_INFO"
	.sectionflags	@""
	.align	4


	//----- nvinfo : EIATTR_CUDA_API_VERSION
	.align		4
        /*0000*/ 	.byte	0x04, 0x37
        /*0002*/ 	.short	(.L_79 - .L_78)
.L_78:
        /*0004*/ 	.word	0x00000082


	//----- nvinfo : EIATTR_KPARAM_INFO
	.align		4
.L_79:
        /*0008*/ 	.byte	0x04, 0x17
        /*000a*/ 	.short	(.L_81 - .L_80)
.L_80:
        /*000c*/ 	.word	0x00000000
        /*0010*/ 	.short	0x0002
        /*0012*/ 	.short	0x000c
        /*0014*/ 	.byte	0x00, 0xf0, 0x11, 0x00


	//----- nvinfo : EIATTR_KPARAM_INFO
	.align		4
.L_81:
        /*0018*/ 	.byte	0x04, 0x17
        /*001a*/ 	.short	(.L_83 - .L_82)
.L_82:
        /*001c*/ 	.word	0x00000000
        /*0020*/ 	.short	0x0001
        /*0022*/ 	.short	0x0008
        /*0024*/ 	.byte	0x00, 0xf0, 0x11, 0x00


	//----- nvinfo : EIATTR_KPARAM_INFO
	.align		4
.L_83:
        /*0028*/ 	.byte	0x04, 0x17
        /*002a*/ 	.short	(.L_85 - .L_84)
.L_84:
        /*002c*/ 	.word	0x00000000
        /*0030*/ 	.short	0x0000
        /*0032*/ 	.short	0x0000
        /*0034*/ 	.byte	0x00, 0xf5, 0x21, 0x00


	//----- nvinfo : EIATTR_SPARSE_MMA_MASK
	.align		4
.L_85:
        /*0038*/ 	.byte	0x03, 0x50
        /*003a*/ 	.short	0x0000


	//----- nvinfo : EIATTR_MAXREG_COUNT
	.align		4
        /*003c*/ 	.byte	0x03, 0x1b
        /*003e*/ 	.short	0x00ff


	//----- nvinfo : EIATTR_NUM_BARRIERS
	.align		4
        /*0040*/ 	.byte	0x02, 0x4c
        /*0042*/ 	.byte	0x01
	.zero		1


	//----- nvinfo : EIATTR_MERCURY_ISA_VERSION
	.align		4
        /*0044*/ 	.byte	0x03, 0x5f
        /*0046*/ 	.short	0x0101


	//----- nvinfo : EIATTR_VRC_CTA_INIT_COUNT
	.align		4
        /*0048*/ 	.byte	0x02, 0x4a
	.zero		1
	.zero		1


	//----- nvinfo : EIATTR_EXIT_INSTR_OFFSETS
	.align		4
        /*004c*/ 	.byte	0x04, 0x1c
        /*004e*/ 	.short	(.L_87 - .L_86)


	//   ....[0]....
.L_86:
        /*0050*/ 	.word	0x00000040


	//   ....[1]....
        /*0054*/ 	.word	0x00002020


	//----- nvinfo : EIATTR_CBANK_PARAM_SIZE
	.align		4
.L_87:
        /*0058*/ 	.byte	0x03, 0x19
        /*005a*/ 	.short	0x0010


	//----- nvinfo : EIATTR_PARAM_CBANK
	.align		4
        /*005c*/ 	.byte	0x04, 0x0a
        /*005e*/ 	.short	(.L_89 - .L_88)
	.align		4
.L_88:
        /*0060*/ 	.word	index@(.nv.constant0._Z10phase2_horPiii)
        /*0064*/ 	.short	0x0380
        /*0066*/ 	.short	0x0010


	//----- nvinfo : EIATTR_SW_WAR
	.align		4
.L_89:
        /*0068*/ 	.byte	0x04, 0x36
        /*006a*/ 	.short	(.L_91 - .L_90)
.L_90:
        /*006c*/ 	.word	0x00000008
.L_91:


//--------------------- .nv.info._Z6phase1Piii    --------------------------
	.section	.nv.info._Z6phase1Piii,"",@"SHT_CUDA_INFO"
	.sectionflags	@""
	.align	4


	//----- nvinfo : EIATTR_CUDA_API_VERSION
	.align		4
        /*0000*/ 	.byte	0x04, 0x37
        /*0002*/ 	.short	(.L_93 - .L_92)
.L_92:
        /*0004*/ 	.word	0x00000082


	//----- nvinfo : EIATTR_KPARAM_INFO
	.align		4
.L_93:
        /*0008*/ 	.byte	0x04, 0x17
        /*000a*/ 	.short	(.L_95 - .L_94)
.L_94:
        /*000c*/ 	.word	0x00000000
        /*0010*/ 	.short	0x0002
        /*0012*/ 	.short	0x000c
        /*0014*/ 	.byte	0x00, 0xf0, 0x11, 0x00


	//----- nvinfo : EIATTR_KPARAM_INFO
	.align		4
.L_95:
        /*0018*/ 	.byte	0x04, 0x17
        /*001a*/ 	.short	(.L_97 - .L_96)
.L_96:
        /*001c*/ 	.word	0x00000000
        /*0020*/ 	.short	0x0001
        /*0022*/ 	.short	0x0008
        /*0024*/ 	.byte	0x00, 0xf0, 0x11, 0x00


	//----- nvinfo : EIATTR_KPARAM_INFO
	.align		4
.L_97:
        /*0028*/ 	.byte	0x04, 0x17
        /*002a*/ 	.short	(.L_99 - .L_98)
.L_98:
        /*002c*/ 	.word	0x00000000
        /*0030*/ 	.short	0x0000
        /*0032*/ 	.short	0x0000
        /*0034*/ 	.byte	0x00, 0xf5, 0x21, 0x00


	//----- nvinfo : EIATTR_SPARSE_MMA_MASK
	.align		4
.L_99:
        /*0038*/ 	.byte	0x03, 0x50
        /*003a*/ 	.short	0x0000


	//----- nvinfo : EIATTR_MAXREG_COUNT
	.align		4
        /*003c*/ 	.byte	0x03, 0x1b
        /*003e*/ 	.short	0x00ff


	//----- nvinfo : EIATTR_NUM_BARRIERS
	.align		4
        /*0040*/ 	.byte	0x02, 0x4c
        /*0042*/ 	.byte	0x01
	.zero		1


	//----- nvinfo : EIATTR_MERCURY_ISA_VERSION
	.align		4
        /*0044*/ 	.byte	0x03, 0x5f
        /*0046*/ 	.short	0x0101


	//----- nvinfo : EIATTR_VRC_CTA_INIT_COUNT
	.align		4
        /*0048*/ 	.byte	0x02, 0x4a
	.zero		1
	.zero		1


	//----- nvinfo : EIATTR_EXIT_INSTR_OFFSETS
	.align		4
        /*004c*/ 	.byte	0x04, 0x1c
        /*004e*/ 	.short	(.L_101 - .L_100)


	//   ....[0]....
.L_100:
        /*0050*/ 	.word	0x00002c90


	//----- nvinfo : EIATTR_CBANK_PARAM_SIZE
	.align		4
.L_101:
        /*0054*/ 	.byte	0x03, 0x19
        /*0056*/ 	.short	0x0010


	//----- nvinfo : EIATTR_PARAM_CBANK
	.align		4
        /*0058*/ 	.byte	0x04, 0x0a
        /*005a*/ 	.short	(.L_103 - .L_102)
	.align		4
.L_102:
        /*005c*/ 	.word	index@(.nv.constant0._Z6phase1Piii)
        /*0060*/ 	.short	0x0380
        /*0062*/ 	.short	0x0010


	//----- nvinfo : EIATTR_SW_WAR
	.align		4
.L_103:
        /*0064*/ 	.byte	0x04, 0x36
        /*0066*/ 	.short	(.L_105 - .L_104)
.L_104:
        /*0068*/ 	.word	0x00000008
.L_105:


//--------------------- .nv.info._Z5boundPii      --------------------------
	.section	.nv.info._Z5boundPii,"",@"SHT_CUDA_INFO"
	.sectionflags	@""
	.align	4


	//----- nvinfo : EIATTR_CUDA_API_VERSION
	.align		4
        /*0000*/ 	.byte	0x04, 0x37
        /*0002*/ 	.short	(.L_107 - .L_106)
.L_106:
        /*0004*/ 	.word	0x00000082


	//----- nvinfo : EIATTR_KPARAM_INFO
	.align		4
.L_107:
        /*0008*/ 	.byte	0x04, 0x17
        /*000a*/ 	.short	(.L_109 - .L_108)
.L_108:
        /*000c*/ 	.word	0x00000000
        /*0010*/ 	.short	0x0001
        /*0012*/ 	.short	0x0008
        /*0014*/ 	.byte	0x00, 0xf0, 0x11, 0x00


	//----- nvinfo : EIATTR_KPARAM_INFO
	.align		4
.L_109:
        /*0018*/ 	.byte	0x04, 0x17
        /*001a*/ 	.short	(.L_111 - .L_110)
.L_110:
        /*001c*/ 	.word	0x00000000
        /*0020*/ 	.short	0x0000
        /*0022*/ 	.short	0x0000
        /*0024*/ 	.byte	0x00, 0xf5, 0x21, 0x00


	//----- nvinfo : EIATTR_SPARSE_MMA_MASK
	.align		4
.L_111:
        /*0028*/ 	.byte	0x03, 0x50
        /*002a*/ 	.short	0x0000


	//----- nvinfo : EIATTR_MAXREG_COUNT
	.align		4
        /*002c*/ 	.byte	0x03, 0x1b
        /*002e*/ 	.short	0x00ff


	//----- nvinfo : EIATTR_MERCURY_ISA_VERSION
	.align		4
        /*0030*/ 	.byte	0x03, 0x5f
        /*0032*/ 	.short	0x0101


	//----- nvinfo : EIATTR_VRC_CTA_INIT_COUNT
	.align		4
        /*0034*/ 	.byte	0x02, 0x4a
	.zero		1
	.zero		1


	//----- nvinfo : EIATTR_EXIT_INSTR_OFFSETS
	.align		4
        /*0038*/ 	.byte	0x04, 0x1c
        /*003a*/ 	.short	(.L_113 - .L_112)


	//   ....[0]....
.L_112:
        /*003c*/ 	.word	0x000000f0


	//----- nvinfo : EIATTR_CBANK_PARAM_SIZE
	.align		4
.L_113:
        /*0040*/ 	.byte	0x03, 0x19
        /*0042*/ 	.short	0x000c


	//----- nvinfo : EIATTR_PARAM_CBANK
	.align		4
        /*0044*/ 	.byte	0x04, 0x0a
        /*0046*/ 	.short	(.L_115 - .L_114)
	.align		4
.L_114:
        /*0048*/ 	.word	index@(.nv.constant0._Z5boundPii)
        /*004c*/ 	.short	0x0380
        /*004e*/ 	.short	0x000c


	//----- nvinfo : EIATTR_SW_WAR
	.align		4
.L_115:
        /*0050*/ 	.byte	0x04, 0x36
        /*0052*/ 	.short	(.L_117 - .L_116)
.L_116:
        /*0054*/ 	.word	0x00000008
.L_117:


//--------------------- .nv.callgraph             --------------------------
	.section	.nv.callgraph,"",@"SHT_CUDA_CALLGRAPH"
	.align	4
	.sectionentsize	8
	.align		4
        /*0000*/ 	.word	0x00000000
	.align		4
        /*0004*/ 	.word	0xffffffff
	.align		4
        /*0008*/ 	.word	0x00000000
	.align		4
        /*000c*/ 	.word	0xfffffffe
	.align		4
        /*0010*/ 	.word	0x00000000
	.align		4
        /*0014*/ 	.word	0xfffffffd
	.align		4
        /*0018*/ 	.word	0x00000000
	.align		4
        /*001c*/ 	.word	0xfffffffc


//--------------------- .text._Z6phase3Piii       --------------------------
	.section	.text._Z6phase3Piii,"ax",@progbits
	.align	128
        .global         _Z6phase3Piii
        .type           _Z6phase3Piii,@function
        .size           _Z6phase3Piii,(.L_x_11 - _Z6phase3Piii)
        .other          _Z6phase3Piii,@"STO_CUDA_ENTRY STV_DEFAULT"
_Z6phase3Piii:
.text._Z6phase3Piii:
[----:B------:R-:W-:Y:S01]  /*0000*/  LDC R1, c[0x0][0x37c] ;  /* 0x0000df00ff017b82 */ /* 0x000fe20000000800 */
[----:B------:R-:W0:Y:S07]  /*0010*/  S2R R7, SR_CTAID.Y ;  /* 0x0000000000077919 */ /* 0x000e2e0000002600 */
[----:B------:R-:W0:Y:S01]  /*0020*/  LDC R6, c[0x0][0x388] ;  /* 0x0000e200ff067b82 */ /* 0x000e220000000800 */
[----:B------:R-:W1:Y:S01]  /*0030*/  S2R R3, SR_CTAID.X ;  /* 0x0000000000037919 */ /* 0x000e620000002500 */
[----:B0-----:R-:W-:-:S04]  /*0040*/  ISETP.NE.AND P0, PT, R7, R6, PT ;  /* 0x000000060700720c */ /* 0x001fc80003f05270 */
[----:B-1----:R-:W-:-:S13]  /*0050*/  ISETP.EQ.OR P0, PT, R3, R6, !P0 ;  /* 0x000000060300720c */ /* 0x002fda0004702670 */
[----:B------:R-:W-:Y:S05]  /*0060*/  @P0 EXIT ;  /* 0x000000000000094d */ /* 0x000fea0003800000 */
[----:B------:R-:W0:Y:S01]  /*0070*/  S2R R0, SR_TID.X ;  /* 0x0000000000007919 */ /* 0x000e220000002100 */
[----:B------:R-:W1:Y:S01]  /*0080*/  LDC R8, c[0x0][0x38c] ;  /* 0x0000e300ff087b82 */ /* 0x000e620000000800 */
[----:B------:R-:W2:Y:S01]  /*0090*/  LDCU.64 UR8, c[0x0][0x358] ;  /* 0x00006b00ff0877ac */ /* 0x000ea20008000a00 */
[----:B------:R-:W3:Y:S06]  /*00a0*/  S2R R2, SR_TID.Y ;  /* 0x0000000000027919 */ /* 0x000eec0000002200 */
[----:B------:R-:W4:Y:S01]  /*00b0*/  LDC.64 R20, c[0x0][0x380] ;  /* 0x0000e000ff147b82 */ /* 0x000f220000000a00 */
[----:B0-----:R-:W-:-:S02]  /*00c0*/  IMAD R4, R3, 0x40, R0 ;  /* 0x0000004003047824 */ /* 0x001fc400078e0200 */
[--C-:B---3--:R-:W-:Y:S02]  /*00d0*/  IMAD R3, R7, 0x40, R2.reuse ;  /* 0x0000004007037824 */ /* 0x108fe400078e0202 */
[C---:B------:R-:W-:Y:S02]  /*00e0*/  IMAD R5, R6.reuse, 0x40, R2 ;  /* 0x0000004006057824 */ /* 0x040fe400078e0202 */
[-C--:B-1----:R-:W-:Y:S02]  /*00f0*/  IMAD R7, R3, R8.reuse, RZ ;  /* 0x0000000803077224 */ /* 0x082fe400078e02ff */
[----:B------:R-:W-:Y:S02]  /*0100*/  IMAD R5, R5, R8, R4 ;  /* 0x0000000805057224 */ /* 0x000fe400078e0204 */
[----:B------:R-:W-:Y:S02]  /*0110*/  IMAD R6, R6, 0x40, R0 ;  /* 0x0000004006067824 */ /* 0x000fe400078e0200 */
[----:B------:R-:W-:-:S02]  /*0120*/  IMAD R9, R8, 0x20, R7 ;  /* 0x0000002008097824 */ /* 0x000fc400078e0207 */
[----:B------:R-:W-:Y:S02]  /*0130*/  IMAD R15, R8, 0x20, R5 ;  /* 0x00000020080f7824 */ /* 0x000fe400078e0205 */
[----:B------:R-:W-:Y:S02]  /*0140*/  IMAD R3, R3, R8, R6 ;  /* 0x0000000803037224 */ /* 0x000fe400078e0206 */
[----:B------:R-:W-:Y:S02]  /*0150*/  IMAD.IADD R23, R4, 0x1, R7 ;  /* 0x0000000104177824 */ /* 0x000fe400078e0207 */
[--C-:B------:R-:W-:Y:S02]  /*0160*/  IMAD.IADD R17, R6, 0x1, R9.reuse ;  /* 0x0000000106117824 */ /* 0x100fe400078e0209 */
[----:B------:R-:W-:Y:S02]  /*0170*/  IMAD.IADD R19, R4, 0x1, R9 ;  /* 0x0000000104137824 */ /* 0x000fe400078e0209 */
[----:B----4-:R-:W-:-:S04]  /*0180*/  IMAD.WIDE R12, R5, 0x4, R20 ;  /* 0x00000004050c7825 */ /* 0x010fc800078e0214 */
[--C-:B------:R-:W-:Y:S01]  /*0190*/  IMAD.WIDE R14, R15, 0x4, R20.reuse ;  /* 0x000000040f0e7825 */ /* 0x100fe200078e0214 */
[----:B--2---:R-:W2:Y:S03]  /*01a0*/  LDG.E R4, desc[UR8][R12.64] ;  /* 0x000000080c047981 */ /* 0x004ea6000c1e1900 */
[--C-:B------:R-:W-:Y:S01]  /*01b0*/  IMAD.WIDE R6, R3, 0x4, R20.reuse ;  /* 0x0000000403067825 */ /* 0x100fe200078e0214 */
[----:B------:R0:W3:Y:S03]  /*01c0*/  LDG.E R5, desc[UR8][R12.64+0x80] ;  /* 0x000080080c057981 */ /* 0x0000e6000c1e1900 */
[--C-:B------:R-:W-:Y:S01]  /*01d0*/  IMAD.WIDE R8, R17, 0x4, R20.reuse ;  /* 0x0000000411087825 */ /* 0x100fe200078e0214 */
[----:B------:R-:W4:Y:S03]  /*01e0*/  LDG.E R10, desc[UR8][R14.64] ;  /* 0x000000080e0a7981 */ /* 0x000f26000c1e1900 */
[--C-:B------:R-:W-:Y:S01]  /*01f0*/  IMAD.WIDE R22, R23, 0x4, R20.reuse ;  /* 0x0000000417167825 */ /* 0x100fe200078e0214 */
[----:B------:R-:W5:Y:S03]  /*0200*/  LDG.E R11, desc[UR8][R14.64+0x80] ;  /* 0x000080080e0b7981 */ /* 0x000f66000c1e1900 */
[----:B------:R-:W-:Y:S01]  /*0210*/  IMAD.WIDE R20, R19, 0x4, R20 ;  /* 0x0000000413147825 */ /* 0x000fe200078e0214 */
[----:B------:R-:W5:Y:S04]  /*0220*/  LDG.E R16, desc[UR8][R6.64] ;  /* 0x0000000806107981 */ /* 0x000f68000c1e1900 */
[----:B------:R1:W5:Y:S04]  /*0230*/  LDG.E R24, desc[UR8][R6.64+0x80] ;  /* 0x0000800806187981 */ /* 0x000368000c1e1900 */
[----:B------:R-:W5:Y:S04]  /*0240*/  LDG.E R18, desc[UR8][R8.64] ;  /* 0x0000000808127981 */ /* 0x000f68000c1e1900 */
[----:B------:R-:W5:Y:S04]  /*0250*/  LDG.E R26, desc[UR8][R8.64+0x80] ;  /* 0x00008008081a7981 */ /* 0x000f68000c1e1900 */
[----:B------:R-:W5:Y:S04]  /*0260*/  LDG.E R12, desc[UR8][R22.64] ;  /* 0x00000008160c7981 */ /* 0x000f68000c1e1900 */
[----:B------:R-:W5:Y:S04]  /*0270*/  LDG.E R28, desc[UR8][R20.64] ;  /* 0x00000008141c7981 */ /* 0x000f68000c1e1900 */
[----:B------:R-:W5:Y:S04]  /*0280*/  LDG.E R17, desc[UR8][R22.64+0x80] ;  /* 0x0000800816117981 */ /* 0x000f68000c1e1900 */
[----:B------:R-:W5:Y:S01]  /*0290*/  LDG.E R14, desc[UR8][R20.64+0x80] ;  /* 0x00008008140e7981 */ /* 0x000f62000c1e1900 */
[----:B------:R-:W0:Y:S01]  /*02a0*/  S2UR UR6, SR_CgaCtaId ;  /* 0x00000000000679c3 */ /* 0x000e220000008800 */
[----:B------:R-:W-:-:S02]  /*02b0*/  UMOV UR4, 0x400 ;  /* 0x0000040000047882 */ /* 0x000fc40000000000 */
[----:B------:R-:W-:Y:S02]  /*02c0*/  UIADD3 UR5, UPT, UPT, UR4, 0x4000, URZ ;  /* 0x0000400004057890 */ /* 0x000fe4000fffe0ff */
[----:B0-----:R-:W-:Y:S02]  /*02d0*/  ULEA UR7, UR6, UR4, 0x18 ;  /* 0x0000000406077291 */ /* 0x001fe4000f8ec0ff */
[----:B------:R-:W-:Y:S02]  /*02e0*/  UIADD3 UR4, UPT, UPT, UR4, 0x8000, URZ ;  /* 0x0000800004047890 */ /* 0x000fe4000fffe0ff */
[----:B------:R-:W-:Y:S02]  /*02f0*/  ULEA UR5, UR6, UR5, 0x18 ;  /* 0x0000000506057291 */ /* 0x000fe4000f8ec0ff */
[----:B------:R-:W-:Y:S01]  /*0300*/  LEA R3, R2, UR7, 0x8 ;  /* 0x0000000702037c11 */ /* 0x000fe2000f8e40ff */
[----:B------:R-:W-:-:S03]  /*0310*/  ULEA UR4, UR6, UR4, 0x18 ;  /* 0x0000000406047291 */ /* 0x000fc6000f8ec0ff */
[----:B------:R-:W-:Y:S01]  /*0320*/  LEA R13, R2, UR5, 0x8 ;  /* 0x00000005020d7c11 */ /* 0x000fe2000f8e40ff */
[----:B-1----:R-:W-:Y:S02]  /*0330*/  IMAD R6, R0, 0x4, R3 ;  /* 0x0000000400067824 */ /* 0x002fe400078e0203 */
[----:B------:R-:W-:Y:S01]  /*0340*/  LEA R3, R2, UR4, 0x8 ;  /* 0x0000000402037c11 */ /* 0x000fe2000f8e40ff */
[----:B------:R-:W-:Y:S01]  /*0350*/  UMOV UR4, 0x2000 ;  /* 0x0000200000047882 */ /* 0x000fe20000000000 */
[----:B------:R-:W-:-:S03]  /*0360*/  IMAD R15, R0, 0x4, R13 ;  /* 0x00000004000f7824 */ /* 0x000fc600078e020d */
[C---:B------:R-:W-:Y:S01]  /*0370*/  IMAD R3, R0.reuse, 0x4, R3 ;  /* 0x0000000400037824 */ /* 0x040fe200078e0203 */
[----:B------:R-:W-:-:S05]  /*0380*/  LEA R0, R0, UR7, 0x2 ;  /* 0x0000000700007c11 */ /* 0x000fca000f8e10ff */
[----:B------:R-:W-:Y:S02]  /*0390*/  VIADD R2, R0, 0x1000 ;  /* 0x0000100000027836 */ /* 0x000fe40000000000 */
[----:B------:R-:W-:Y:S01]  /*03a0*/  VIADD R0, R13, 0x2000 ;  /* 0x000020000d007836 */ /* 0x000fe20000000000 */
[----:B--2---:R0:W-:Y:S04]  /*03b0*/  STS [R6], R4 ;  /* 0x0000000406007388 */ /* 0x0041e80000000800 */
[----:B---3--:R0:W-:Y:S04]  /*03c0*/  STS [R6+0x80], R5 ;  /* 0x0000800506007388 */ /* 0x0081e80000000800 */
[----:B----4-:R0:W-:Y:S04]  /*03d0*/  STS [R6+0x2000], R10 ;  /* 0x0020000a06007388 */ /* 0x0101e80000000800 */
[----:B-----5:R0:W-:Y:S04]  /*03e0*/  STS [R6+0x2080], R11 ;  /* 0x0020800b06007388 */ /* 0x0201e80000000800 */
[----:B------:R0:W-:Y:S04]  /*03f0*/  STS [R15], R16 ;  /* 0x000000100f007388 */ /* 0x0001e80000000800 */
[----:B------:R0:W-:Y:S04]  /*0400*/  STS [R15+0x80], R24 ;  /* 0x000080180f007388 */ /* 0x0001e80000000800 */
[----:B------:R0:W-:Y:S04]  /*0410*/  STS [R15+0x2000], R18 ;  /* 0x002000120f007388 */ /* 0x0001e80000000800 */
[----:B------:R0:W-:Y:S04]  /*0420*/  STS [R15+0x2080], R26 ;  /* 0x0020801a0f007388 */ /* 0x0001e80000000800 */
[----:B------:R0:W-:Y:S04]  /*0430*/  STS [R3], R12 ;  /* 0x0000000c03007388 */ /* 0x0001e80000000800 */
[----:B------:R0:W-:Y:S04]  /*0440*/  STS [R3+0x2000], R28 ;  /* 0x0020001c03007388 */ /* 0x0001e80000000800 */
[----:B------:R0:W-:Y:S04]  /*0450*/  STS [R3+0x80], R17 ;  /* 0x0000801103007388 */ /* 0x0001e80000000800 */
[----:B------:R0:W-:Y:S01]  /*0460*/  STS [R3+0x2080], R14 ;  /* 0x0020800e03007388 */ /* 0x0001e20000000800 */
[----:B------:R-:W-:Y:S06]  /*0470*/  BAR.SYNC.DEFER_BLOCKING 0x0 ;  /* 0x0000000000007b1d */ /* 0x000fec0000010000 */
[----:B------:R0:W1:Y:S04]  /*0480*/  LDS R9, [R3] ;  /* 0x0000000003097984 */ /* 0x0000680000000800 */
[----:B------:R0:W2:Y:S04]  /*0490*/  LDS R5, [R3+0x2000] ;  /* 0x0020000003057984 */ /* 0x0000a80000000800 */
[----:B------:R0:W3:Y:S04]  /*04a0*/  LDS R7, [R3+0x80] ;  /* 0x0000800003077984 */ /* 0x0000e80000000800 */
[----:B------:R0:W4:Y:S02]  /*04b0*/  LDS R11, [R3+0x2080] ;  /* 0x00208000030b7984 */ /* 0x0001240000000800 */
.L_x_0:
[----:B0-----:R-:W-:Y:S01]  /*04c0*/  LDS R10, [R2+-0x1000] ;  /* 0xfff00000020a7984 */ /* 0x001fe20000000800 */
[----:B------:R-:W-:-:S03]  /*04d0*/  UIADD3 UR4, UPT, UPT, UR4, 0x80, URZ ;  /* 0x0000008004047890 */ /* 0x000fc6000fffe0ff */
[----:B------:R-:W1:Y:S01]  /*04e0*/  LDS.128 R12, [R0+-0x2000] ;  /* 0xffe00000000c7984 */ /* 0x000e620000000c00 */
[----:B------:R-:W-:-:S03]  /*04f0*/  UISETP.NE.AND UP0, UPT, UR4, 0x2100, UPT ;  /* 0x000021000400788c */ /* 0x000fc6000bf05270 */
[----:B------:R-:W2:Y:S04]  /*0500*/  LDS.128 R16, [R0] ;  /* 0x0000000000107984 */ /* 0x000ea80000000c00 */
[----:B------:R-:W3:Y:S04]  /*0510*/  LDS R8, [R2+-0xf80] ;  /* 0xfff0800002087984 */ /* 0x000ee80000000800 */
[----:B------:R-:W0:Y:S04]  /*0520*/  LDS R6, [R2+-0xf00] ;  /* 0xfff1000002067984 */ /* 0x000e280000000800 */
[----:B------:R-:W5:Y:S04]  /*0530*/  LDS R4, [R2+-0xe80] ;  /* 0xfff1800002047984 */ /* 0x000f680000000800 */
[----:B------:R-:W5:Y:S04]  /*0540*/  LDS R27, [R2+-0xe00] ;  /* 0xfff20000021b7984 */ /* 0x000f680000000800 */
[----:B------:R-:W5:Y:S04]  /*0550*/  LDS R25, [R2+-0xd80] ;  /* 0xfff2800002197984 */ /* 0x000f680000000800 */
[----:B------:R-:W5:Y:S04]  /*0560*/  LDS R26, [R2+-0xd00] ;  /* 0xfff30000021a7984 */ /* 0x000f680000000800 */
[----:B------:R-:W5:Y:S04]  /*0570*/  LDS R24, [R2+-0xc80] ;  /* 0xfff3800002187984 */ /* 0x000f680000000800 */
[----:B------:R-:W-:Y:S01]  /*0580*/  LDS R28, [R2+-0x280] ;  /* 0xfffd8000021c7984 */ /* 0x000fe20000000800 */
[----:B-1----:R-:W-:-:S02]  /*0590*/  VIADDMNMX R9, R10, R12, R9, PT ;  /* 0x0000000c0a097246 */ /* 0x002fc40003800109 */
[----:B--2---:R-:W-:Y:S02]  /*05a0*/  VIADDMNMX R5, R10, R16, R5, PT ;  /* 0x000000100a057246 */ /* 0x004fe40003800105 */
[----:B---3--:R-:W-:Y:S02]  /*05b0*/  VIADDMNMX R7, R8, R12, R7, PT ;  /* 0x0000000c08077246 */ /* 0x008fe40003800107 */
[----:B----4-:R-:W-:Y:S02]  /*05c0*/  VIADDMNMX R8, R16, R8, R11, PT ;  /* 0x0000000810087246 */ /* 0x010fe4000380010b */
[C---:B0-----:R-:W-:Y:S01]  /*05d0*/  VIADDMNMX R9, R6.reuse, R13, R9, PT ;  /* 0x0000000d06097246 */ /* 0x041fe20003800109 */
[----:B------:R-:W-:Y:S01]  /*05e0*/  LDS R16, [R2+-0x900] ;  /* 0xfff7000002107984 */ /* 0x000fe20000000800 */
[----:B------:R-:W-:Y:S02]  /*05f0*/  VIADDMNMX R5, R6, R17, R5, PT ;  /* 0x0000001106057246 */ /* 0x000fe40003800105 */
[----:B-----5:R-:W-:-:S02]  /*0600*/  VIADDMNMX R7, R4, R13, R7, PT ;  /* 0x0000000d04077246 */ /* 0x020fc40003800107 */
[----:B------:R-:W-:Y:S01]  /*0610*/  VIADDMNMX R17, R17, R4, R8, PT ;  /* 0x0000000411117246 */ /* 0x000fe20003800108 */
[----:B------:R-:W-:Y:S01]  /*0620*/  LDS R13, [R2+-0xc00] ;  /* 0xfff40000020d7984 */ /* 0x000fe20000000800 */
[C---:B------:R-:W-:Y:S02]  /*0630*/  VIADDMNMX R12, R27.reuse, R14, R9, PT ;  /* 0x0000000e1b0c7246 */ /* 0x040fe40003800109 */
[----:B------:R-:W-:Y:S01]  /*0640*/  VIADDMNMX R27, R27, R18, R5, PT ;  /* 0x000000121b1b7246 */ /* 0x000fe20003800105 */
[----:B------:R-:W0:Y:S01]  /*0650*/  LDS.128 R8, [R0+0x10] ;  /* 0x0000100000087984 */ /* 0x000e220000000c00 */
[----:B------:R-:W-:Y:S02]  /*0660*/  VIADDMNMX R14, R25, R14, R7, PT ;  /* 0x0000000e190e7246 */ /* 0x000fe40003800107 */
[----:B------:R-:W-:Y:S01]  /*0670*/  VIADDMNMX R17, R18, R25, R17, PT ;  /* 0x0000001912117246 */ /* 0x000fe20003800111 */
[----:B------:R-:W1:Y:S01]  /*0680*/  LDS.128 R4, [R0+-0x1ff0] ;  /* 0xffe0100000047984 */ /* 0x000e620000000c00 */
[----:B------:R-:W-:-:S02]  /*0690*/  VIADDMNMX R12, R26, R15, R12, PT ;  /* 0x0000000f1a0c7246 */ /* 0x000fc4000380010c */
[----:B------:R-:W-:Y:S01]  /*06a0*/  VIADDMNMX R26, R26, R19, R27, PT ;  /* 0x000000131a1a7246 */ /* 0x000fe2000380011b */
[----:B------:R-:W2:Y:S01]  /*06b0*/  LDS R25, [R2+-0xb80] ;  /* 0xfff4800002197984 */ /* 0x000ea20000000800 */
[----:B------:R-:W-:Y:S02]  /*06c0*/  VIADDMNMX R15, R24, R15, R14, PT ;  /* 0x0000000f180f7246 */ /* 0x000fe4000380010e */
[----:B------:R-:W-:Y:S01]  /*06d0*/  VIADDMNMX R27, R19, R24, R17, PT ;  /* 0x00000018131b7246 */ /* 0x000fe20003800111 */
[----:B------:R-:W3:Y:S04]  /*06e0*/  LDS R14, [R2+-0xb00] ;  /* 0xfff50000020e7984 */ /* 0x000ee80000000800 */
[----:B------:R-:W4:Y:S04]  /*06f0*/  LDS R18, [R2+-0xa80] ;  /* 0xfff5800002127984 */ /* 0x000f280000000800 */
[----:B------:R-:W5:Y:S04]  /*0700*/  LDS R19, [R2+-0xa00] ;  /* 0xfff6000002137984 */ /* 0x000f680000000800 */
[----:B------:R-:W5:Y:S04]  /*0710*/  LDS R17, [R2+-0x980] ;  /* 0xfff6800002117984 */ /* 0x000f680000000800 */
[----:B------:R-:W5:Y:S01]  /*0720*/  LDS R24, [R2+-0x880] ;  /* 0xfff7800002187984 */ /* 0x000f620000000800 */
[----:B0-----:R-:W-:-:S02]  /*0730*/  VIADDMNMX R26, R13, R8, R26, PT ;  /* 0x000000080d1a7246 */ /* 0x001fc4000380011a */
[-C--:B-1----:R-:W-:Y:S02]  /*0740*/  VIADDMNMX R12, R13, R4.reuse, R12, PT ;  /* 0x000000040d0c7246 */ /* 0x082fe4000380010c */
[----:B--2---:R-:W-:Y:S02]  /*0750*/  VIADDMNMX R15, R25, R4, R15, PT ;  /* 0x00000004190f7246 */ /* 0x004fe4000380010f */
[----:B------:R-:W-:Y:S02]  /*0760*/  VIADDMNMX R27, R8, R25, R27, PT ;  /* 0x00000019081b7246 */ /* 0x000fe4000380011b */
[C---:B---3--:R-:W-:Y:S01]  /*0770*/  VIADDMNMX R12, R14.reuse, R5, R12, PT ;  /* 0x000000050e0c7246 */ /* 0x048fe2000380010c */
[----:B------:R-:W-:Y:S01]  /*0780*/  LDS R25, [R2+-0x580] ;  /* 0xfffa800002197984 */ /* 0x000fe20000000800 */
[----:B------:R-:W-:Y:S02]  /*0790*/  VIADDMNMX R26, R14, R9, R26, PT ;  /* 0x000000090e1a7246 */ /* 0x000fe4000380011a */
[----:B----4-:R-:W-:-:S02]  /*07a0*/  VIADDMNMX R15, R18, R5, R15, PT ;  /* 0x00000005120f7246 */ /* 0x010fc4000380010f */
[----:B------:R-:W-:Y:S01]  /*07b0*/  VIADDMNMX R27, R9, R18, R27, PT ;  /* 0x00000012091b7246 */ /* 0x000fe2000380011b */
[----:B------:R-:W-:Y:S01]  /*07c0*/  LDS R5, [R2+-0x800] ;  /* 0xfff8000002057984 */ /* 0x000fe20000000800 */
[C---:B-----5:R-:W-:Y:S02]  /*07d0*/  VIADDMNMX R8, R19.reuse, R6, R12, PT ;  /* 0x0000000613087246 */ /* 0x060fe4000380010c */
[----:B------:R-:W-:Y:S01]  /*07e0*/  VIADDMNMX R4, R19, R10, R26, PT ;  /* 0x0000000a13047246 */ /* 0x000fe2000380011a */
[----:B------:R-:W-:Y:S01]  /*07f0*/  LDS R9, [R2+-0x780] ;  /* 0xfff8800002097984 */ /* 0x000fe20000000800 */
[----:B------:R-:W-:Y:S02]  /*0800*/  VIADDMNMX R6, R17, R6, R15, PT ;  /* 0x0000000611067246 */ /* 0x000fe4000380010f */
[----:B------:R-:W-:Y:S01]  /*0810*/  VIADDMNMX R27, R10, R17, R27, PT ;  /* 0x000000110a1b7246 */ /* 0x000fe2000380011b */
[----:B------:R-:W0:Y:S01]  /*0820*/  LDS.128 R12, [R0+-0x1fe0] ;  /* 0xffe02000000c7984 */ /* 0x000e220000000c00 */
[----:B------:R-:W-:-:S02]  /*0830*/  VIADDMNMX R8, R16, R7, R8, PT ;  /* 0x0000000710087246 */ /* 0x000fc40003800108 */
[----:B------:R-:W-:Y:S01]  /*0840*/  VIADDMNMX R4, R16, R11, R4, PT ;  /* 0x0000000b10047246 */ /* 0x000fe20003800104 */
[----:B------:R-:W1:Y:S01]  /*0850*/  LDS R10, [R2+-0x680] ;  /* 0xfff98000020a7984 */ /* 0x000e620000000800 */
[----:B------:R-:W-:Y:S02]  /*0860*/  VIADDMNMX R26, R24, R7, R6, PT ;  /* 0x00000007181a7246 */ /* 0x000fe40003800106 */
[----:B------:R-:W-:Y:S01]  /*0870*/  VIADDMNMX R27, R11, R24, R27, PT ;  /* 0x000000180b1b7246 */ /* 0x000fe2000380011b */
[----:B------:R-:W2:Y:S04]  /*0880*/  LDS.128 R16, [R0+0x20] ;  /* 0x0000200000107984 */ /* 0x000ea80000000c00 */
[----:B------:R-:W3:Y:S04]  /*0890*/  LDS R6, [R2+-0x700] ;  /* 0xfff9000002067984 */ /* 0x000ee80000000800 */
[----:B------:R-:W4:Y:S01]  /*08a0*/  LDS R7, [R2+-0x600] ;  /* 0xfffa000002077984 */ /* 0x000f220000000800 */
[----:B0-----:R-:W-:-:S02]  /*08b0*/  VIADDMNMX R8, R5, R12, R8, PT ;  /* 0x0000000c05087246 */ /* 0x001fc40003800108 */
[----:B------:R-:W-:Y:S02]  /*08c0*/  VIADDMNMX R11, R9, R12, R26, PT ;  /* 0x0000000c090b7246 */ /* 0x000fe4000380011a */
[----:B------:R-:W0:Y:S02]  /*08d0*/  LDS R12, [R2+-0x500] ;  /* 0xfffb0000020c7984 */ /* 0x000e240000000800 */
[----:B-1----:R-:W-:Y:S02]  /*08e0*/  VIADDMNMX R11, R10, R13, R11, PT ;  /* 0x0000000d0a0b7246 */ /* 0x002fe4000380010b */
[----:B--2---:R-:W-:Y:S02]  /*08f0*/  VIADDMNMX R4, R5, R16, R4, PT ;  /* 0x0000001005047246 */ /* 0x004fe40003800104 */
[----:B------:R-:W-:Y:S02]  /*0900*/  VIADDMNMX R24, R16, R9, R27, PT ;  /* 0x0000000910187246 */ /* 0x000fe4000380011b */
[C---:B---3--:R-:W-:Y:S01]  /*0910*/  VIADDMNMX R4, R6.reuse, R17, R4, PT ;  /* 0x0000001106047246 */ /* 0x048fe20003800104 */
[----:B------:R-:W1:Y:S01]  /*0920*/  LDS R16, [R2+-0x480] ;  /* 0xfffb800002107984 */ /* 0x000e620000000800 */
[----:B------:R-:W-:-:S02]  /*0930*/  VIADDMNMX R8, R6, R13, R8, PT ;  /* 0x0000000d06087246 */ /* 0x000fc40003800108 */
[----:B------:R-:W-:Y:S01]  /*0940*/  VIADDMNMX R24, R17, R10, R24, PT ;  /* 0x0000000a11187246 */ /* 0x000fe20003800118 */
[----:B------:R-:W-:Y:S01]  /*0950*/  LDS R13, [R2+-0x400] ;  /* 0xfffc0000020d7984 */ /* 0x000fe20000000800 */
[C---:B----4-:R-:W-:Y:S02]  /*0960*/  VIADDMNMX R26, R7.reuse, R14, R8, PT ;  /* 0x0000000e071a7246 */ /* 0x050fe40003800108 */
[----:B------:R-:W-:Y:S02]  /*0970*/  VIADDMNMX R27, R7, R18, R4, PT ;  /* 0x00000012071b7246 */ /* 0x000fe40003800104 */
[----:B------:R-:W-:Y:S01]  /*0980*/  VIADDMNMX R17, R25, R14, R11, PT ;  /* 0x0000000e19117246 */ /* 0x000fe2000380010b */
[----:B------:R-:W2:Y:S01]  /*0990*/  LDS.128 R4, [R0+-0x1fd0] ;  /* 0xffe0300000047984 */ /* 0x000ea20000000c00 */
[----:B------:R-:W-:-:S03]  /*09a0*/  VIADDMNMX R18, R18, R25, R24, PT ;  /* 0x0000001912127246 */ /* 0x000fc60003800118 */
[----:B------:R-:W3:Y:S04]  /*09b0*/  LDS.128 R8, [R0+0x30] ;  /* 0x0000300000087984 */ /* 0x000ee80000000c00 */
[----:B------:R-:W4:Y:S01]  /*09c0*/  LDS R25, [R2+-0x380] ;  /* 0xfffc800002197984 */ /* 0x000f220000000800 */
[C---:B0-----:R-:W-:Y:S02]  /*09d0*/  VIADDMNMX R14, R12.reuse, R15, R26, PT ;  /* 0x0000000f0c0e7246 */ /* 0x041fe4000380011a */
[----:B------:R-:W-:Y:S01]  /*09e0*/  VIADDMNMX R24, R12, R19, R27, PT ;  /* 0x000000130c187246 */ /* 0x000fe2000380011b */
[----:B------:R-:W-:Y:S04]  /*09f0*/  LDS R26, [R2+-0x100] ;  /* 0xffff0000021a7984 */ /* 0x000fe80000000800 */
[----:B------:R-:W0:Y:S01]  /*0a00*/  LDS R12, [R2+-0x300] ;  /* 0xfffd0000020c7984 */ /* 0x000e220000000800 */
[----:B-1----:R-:W-:-:S03]  /*0a10*/  VIADDMNMX R15, R16, R15, R17, PT ;  /* 0x0000000f100f7246 */ /* 0x002fc60003800111 */
[----:B------:R-:W1:Y:S01]  /*0a20*/  LDS R27, [R2+-0x200] ;  /* 0xfffe0000021b7984 */ /* 0x000e620000000800 */
[----:B------:R-:W-:-:S03]  /*0a30*/  VIADDMNMX R18, R19, R16, R18, PT ;  /* 0x0000001013127246 */ /* 0x000fc60003800112 */
[----:B------:R-:W5:Y:S01]  /*0a40*/  LDS R17, [R2+-0x180] ;  /* 0xfffe800002117984 */ /* 0x000f620000000800 */
[C---:B--2---:R-:W-:Y:S02]  /*0a50*/  VIADDMNMX R14, R13.reuse, R4, R14, PT ;  /* 0x000000040d0e7246 */ /* 0x044fe4000380010e */
[----:B---3--:R-:W-:Y:S02]  /*0a60*/  VIADDMNMX R13, R13, R8, R24, PT ;  /* 0x000000080d0d7246 */ /* 0x008fe40003800118 */
[----:B------:R-:W2:Y:S01]  /*0a70*/  LDS R24, [R2+-0x80] ;  /* 0xffff800002187984 */ /* 0x000ea20000000800 */
[----:B----4-:R-:W-:Y:S02]  /*0a80*/  VIADDMNMX R15, R25, R4, R15, PT ;  /* 0x00000004190f7246 */ /* 0x010fe4000380010f */
[----:B------:R-:W-:Y:S02]  /*0a90*/  VIADDMNMX R18, R8, R25, R18, PT ;  /* 0x0000001908127246 */ /* 0x000fe40003800112 */
[----:B------:R-:W-:Y:S01]  /*0aa0*/  VIADDMNMX R8, R28, R5, R15, PT ;  /* 0x000000051c087246 */ /* 0x000fe2000380010f */
[----:B------:R-:W-:Y:S01]  /*0ab0*/  LDS R25, [R2+0x280] ;  /* 0x0002800002197984 */ /* 0x000fe20000000800 */
[----:B------:R-:W-:-:S02]  /*0ac0*/  VIADDMNMX R18, R9, R28, R18, PT ;  /* 0x0000001c09127246 */ /* 0x000fc40003800112 */
[C---:B0-----:R-:W-:Y:S02]  /*0ad0*/  VIADDMNMX R4, R12.reuse, R5, R14, PT ;  /* 0x000000050c047246 */ /* 0x041fe4000380010e */
[----:B------:R-:W-:Y:S01]  /*0ae0*/  VIADDMNMX R13, R12, R9, R13, PT ;  /* 0x000000090c0d7246 */ /* 0x000fe2000380010d */
[----:B------:R-:W-:Y:S01]  /*0af0*/  LDS R5, [R2+0x80] ;  /* 0x0000800002057984 */ /* 0x000fe20000000800 */
[C---:B-1----:R-:W-:Y:S02]  /*0b00*/  VIADDMNMX R4, R27.reuse, R6, R4, PT ;  /* 0x000000061b047246 */ /* 0x042fe40003800104 */
[----:B------:R-:W-:Y:S01]  /*0b10*/  VIADDMNMX R27, R27, R10, R13, PT ;  /* 0x0000000a1b1b7246 */ /* 0x000fe2000380010d */
[----:B------:R-:W-:Y:S01]  /*0b20*/  LDS R9, [R2] ;  /* 0x0000000002097984 */ /* 0x000fe20000000800 */
[----:B-----5:R-:W-:Y:S02]  /*0b30*/  VIADDMNMX R8, R17, R6, R8, PT ;  /* 0x0000000611087246 */ /* 0x020fe40003800108 */
[----:B------:R-:W-:Y:S01]  /*0b40*/  VIADDMNMX R10, R10, R17, R18, PT ;  /* 0x000000110a0a7246 */ /* 0x000fe20003800112 */
[----:B------:R-:W0:Y:S01]  /*0b50*/  LDS.128 R12, [R0+-0x1fc0] ;  /* 0xffe04000000c7984 */ /* 0x000e220000000c00 */
[----:B------:R-:W-:-:S02]  /*0b60*/  VIADDMNMX R4, R26, R7, R4, PT ;  /* 0x000000071a047246 */ /* 0x000fc40003800104 */
[----:B------:R-:W-:Y:S01]  /*0b70*/  VIADDMNMX R26, R26, R11, R27, PT ;  /* 0x0000000b1a1a7246 */ /* 0x000fe2000380011b */
[----:B------:R-:W1:Y:S01]  /*0b80*/  LDS.128 R16, [R0+0x40] ;  /* 0x0000400000107984 */ /* 0x000e620000000c00 */
[----:B--2---:R-:W-:-:S03]  /*0b90*/  VIADDMNMX R27, R24, R7, R8, PT ;  /* 0x00000007181b7246 */ /* 0x004fc60003800108 */
[----:B------:R-:W2:Y:S01]  /*0ba0*/  LDS R6, [R2+0x100] ;  /* 0x0001000002067984 */ /* 0x000ea20000000800 */
[----:B------:R-:W-:-:S03]  /*0bb0*/  VIADDMNMX R11, R11, R24, R10, PT ;  /* 0x000000180b0b7246 */ /* 0x000fc6000380010a */
[----:B------:R-:W3:Y:S04]  /*0bc0*/  LDS R8, [R2+0x180] ;  /* 0x0001800002087984 */ /* 0x000ee80000000800 */
[----:B------:R-:W4:Y:S04]  /*0bd0*/  LDS R7, [R2+0x200] ;  /* 0x0002000002077984 */ /* 0x000f280000000800 */
[----:B------:R-:W-:Y:S01]  /*0be0*/  LDS R24, [R2+0x380] ;  /* 0x0003800002187984 */ /* 0x000fe20000000800 */
[-C--:B0-----:R-:W-:Y:S02]  /*0bf0*/  VIADDMNMX R4, R9, R12.reuse, R4, PT ;  /* 0x0000000c09047246 */ /* 0x081fe40003800104 */
[----:B------:R-:W-:-:S02]  /*0c00*/  VIADDMNMX R10, R5, R12, R27, PT ;  /* 0x0000000c050a7246 */ /* 0x000fc4000380011b */
[----:B------:R-:W0:Y:S01]  /*0c10*/  LDS R12, [R2+0x300] ;  /* 0x00030000020c7984 */ /* 0x000e220000000800 */
[----:B-1----:R-:W-:Y:S02]  /*0c20*/  VIADDMNMX R26, R9, R16, R26, PT ;  /* 0x00000010091a7246 */ /* 0x002fe4000380011a */
[----:B------:R-:W-:Y:S02]  /*0c30*/  VIADDMNMX R11, R16, R5, R11, PT ;  /* 0x00000005100b7246 */ /* 0x000fe4000380010b */
[C---:B--2---:R-:W-:Y:S02]  /*0c40*/  VIADDMNMX R4, R6.reuse, R13, R4, PT ;  /* 0x0000000d06047246 */ /* 0x044fe40003800104 */
[----:B------:R-:W-:Y:S02]  /*0c50*/  VIADDMNMX R26, R6, R17, R26, PT ;  /* 0x00000011061a7246 */ /* 0x000fe4000380011a */
[----:B---3--:R-:W-:Y:S02]  /*0c60*/  VIADDMNMX R10, R8, R13, R10, PT ;  /* 0x0000000d080a7246 */ /* 0x008fe4000380010a */
[----:B------:R-:W-:Y:S01]  /*0c70*/  VIADDMNMX R17, R17, R8, R11, PT ;  /* 0x0000000811117246 */ /* 0x000fe2000380010b */
[----:B------:R-:W-:Y:S01]  /*0c80*/  LDS R13, [R2+0x400] ;  /* 0x00040000020d7984 */ /* 0x000fe20000000800 */
[----:B----4-:R-:W-:-:S02]  /*0c90*/  VIADDMNMX R16, R7, R14, R4, PT ;  /* 0x0000000e07107246 */ /* 0x010fc40003800104 */
[----:B------:R-:W-:Y:S02]  /*0ca0*/  VIADDMNMX R27, R7, R18, R26, PT ;  /* 0x00000012071b7246 */ /* 0x000fe4000380011a */
[----:B------:R-:W-:Y:S01]  /*0cb0*/  VIADDMNMX R18, R18, R25, R17, PT ;  /* 0x0000001912127246 */ /* 0x000fe20003800111 */
[----:B------:R-:W1:Y:S01]  /*0cc0*/  LDS.128 R4, [R0+0x50] ;  /* 0x0000500000047984 */ /* 0x000e620000000c00 */
[----:B------:R-:W-:-:S03]  /*0cd0*/  VIADDMNMX R26, R25, R14, R10, PT ;  /* 0x0000000e191a7246 */ /* 0x000fc6000380010a */
[----:B------:R-:W2:Y:S04]  /*0ce0*/  LDS.128 R8, [R0+-0x1fb0] ;  /* 0xffe0500000087984 */ /* 0x000ea80000000c00 */
[----:B------:R-:W3:Y:S04]  /*0cf0*/  LDS R17, [R2+0x480] ;  /* 0x0004800002117984 */ /* 0x000ee80000000800 */
[----:B------:R-:W-:Y:S01]  /*0d00*/  LDS R25, [R2+0x600] ;  /* 0x0006000002197984 */ /* 0x000fe20000000800 */
[C---:B0-----:R-:W-:Y:S02]  /*0d10*/  VIADDMNMX R14, R12.reuse, R15, R16, PT ;  /* 0x0000000f0c0e7246 */ /* 0x041fe40003800110 */
[----:B------:R-:W-:-:S02]  /*0d20*/  VIADDMNMX R16, R12, R19, R27, PT ;  /* 0x000000130c107246 */ /* 0x000fc4000380011b */
[----:B------:R-:W-:Y:S01]  /*0d30*/  VIADDMNMX R27, R19, R24, R18, PT ;  /* 0x00000018131b7246 */ /* 0x000fe20003800112 */
[----:B------:R-:W0:Y:S01]  /*0d40*/  LDS R12, [R2+0x500] ;  /* 0x00050000020c7984 */ /* 0x000e220000000800 */
[----:B------:R-:W-:-:S03]  /*0d50*/  VIADDMNMX R15, R24, R15, R26, PT ;  /* 0x0000000f180f7246 */ /* 0x000fc6000380011a */
[----:B------:R-:W4:Y:S04]  /*0d60*/  LDS R18, [R2+0x580] ;  /* 0x0005800002127984 */ /* 0x000f280000000800 */
[----:B------:R-:W5:Y:S04]  /*0d70*/  LDS R19, [R2+0x680] ;  /* 0x0006800002137984 */ /* 0x000f680000000800 */
[----:B------:R-:W5:Y:S01]  /*0d80*/  LDS R26, [R2+0x700] ;  /* 0x00070000021a7984 */ /* 0x000f620000000800 */
[----:B-1----:R-:W-:-:S03]  /*0d90*/  VIADDMNMX R16, R13, R4, R16, PT ;  /* 0x000000040d107246 */ /* 0x002fc60003800110 */
[----:B------:R-:W1:Y:S01]  /*0da0*/  LDS R24, [R2+0x780] ;  /* 0x0007800002187984 */ /* 0x000e620000000800 */
[-C--:B--2---:R-:W-:Y:S02]  /*0db0*/  VIADDMNMX R14, R13, R8.reuse, R14, PT ;  /* 0x000000080d0e7246 */ /* 0x084fe4000380010e */
[----:B---3--:R-:W-:Y:S02]  /*0dc0*/  VIADDMNMX R15, R17, R8, R15, PT ;  /* 0x00000008110f7246 */ /* 0x008fe4000380010f */
[----:B------:R-:W-:Y:S01]  /*0dd0*/  VIADDMNMX R27, R4, R17, R27, PT ;  /* 0x00000011041b7246 */ /* 0x000fe2000380011b */
[----:B------:R-:W-:Y:S01]  /*0de0*/  LDS R8, [R2+0x980] ;  /* 0x0009800002087984 */ /* 0x000fe20000000800 */
[C---:B0-----:R-:W-:Y:S02]  /*0df0*/  VIADDMNMX R4, R12.reuse, R9, R14, PT ;  /* 0x000000090c047246 */ /* 0x041fe4000380010e */
[----:B------:R-:W-:Y:S02]  /*0e00*/  VIADDMNMX R16, R12, R5, R16, PT ;  /* 0x000000050c107246 */ /* 0x000fe40003800110 */
[----:B----4-:R-:W-:-:S02]  /*0e10*/  VIADDMNMX R15, R18, R9, R15, PT ;  /* 0x00000009120f7246 */ /* 0x010fc4000380010f */
[----:B------:R-:W-:Y:S01]  /*0e20*/  VIADDMNMX R27, R5, R18, R27, PT ;  /* 0x00000012051b7246 */ /* 0x000fe2000380011b */
[----:B------:R-:W-:Y:S01]  /*0e30*/  LDS R9, [R2+0x800] ;  /* 0x0008000002097984 */ /* 0x000fe20000000800 */
[-C--:B------:R-:W-:Y:S02]  /*0e40*/  VIADDMNMX R4, R25, R10.reuse, R4, PT ;  /* 0x0000000a19047246 */ /* 0x080fe40003800104 */
[----:B-----5:R-:W-:Y:S01]  /*0e50*/  VIADDMNMX R10, R19, R10, R15, PT ;  /* 0x0000000a130a7246 */ /* 0x020fe2000380010f */
[----:B------:R-:W-:Y:S01]  /*0e60*/  LDS R5, [R2+0x880] ;  /* 0x0008800002057984 */ /* 0x000fe20000000800 */
[----:B------:R-:W-:Y:S02]  /*0e70*/  VIADDMNMX R25, R25, R6, R16, PT ;  /* 0x0000000619197246 */ /* 0x000fe40003800110 */
[----:B------:R-:W-:Y:S01]  /*0e80*/  VIADDMNMX R27, R6, R19, R27, PT ;  /* 0x00000013061b7246 */ /* 0x000fe2000380011b */
[----:B------:R-:W0:Y:S01]  /*0e90*/  LDS.128 R12, [R0+-0x1fa0] ;  /* 0xffe06000000c7984 */ /* 0x000e220000000c00 */
[----:B------:R-:W-:-:S02]  /*0ea0*/  VIADDMNMX R4, R26, R11, R4, PT ;  /* 0x0000000b1a047246 */ /* 0x000fc40003800104 */
[----:B------:R-:W-:Y:S01]  /*0eb0*/  VIADDMNMX R26, R26, R7, R25, PT ;  /* 0x000000071a1a7246 */ /* 0x000fe20003800119 */
[----:B------:R-:W2:Y:S01]  /*0ec0*/  LDS.128 R16, [R0+0x60] ;  /* 0x0000600000107984 */ /* 0x000ea20000000c00 */
[----:B-1----:R-:W-:Y:S02]  /*0ed0*/  VIADDMNMX R27, R7, R24, R27, PT ;  /* 0x00000018071b7246 */ /* 0x002fe4000380011b */
[----:B------:R-:W-:Y:S01]  /*0ee0*/  VIADDMNMX R10, R24, R11, R10, PT ;  /* 0x0000000b180a7246 */ /* 0x000fe2000380010a */
[----:B------:R-:W1:Y:S04]  /*0ef0*/  LDS R6, [R2+0x900] ;  /* 0x0009000002067984 */ /* 0x000e680000000800 */
[----:B------:R-:W3:Y:S04]  /*0f00*/  LDS R7, [R2+0xa00] ;  /* 0x000a000002077984 */ /* 0x000ee80000000800 */
[----:B------:R-:W4:Y:S04]  /*0f10*/  LDS R25, [R2+0xa80] ;  /* 0x000a800002197984 */ /* 0x000f280000000800 */
[----:B------:R-:W5:Y:S01]  /*0f20*/  LDS R24, [R2+0xb00] ;  /* 0x000b000002187984 */ /* 0x000f620000000800 */
[----:B0-----:R-:W-:-:S02]  /*0f30*/  VIADDMNMX R4, R9, R12, R4, PT ;  /* 0x0000000c09047246 */ /* 0x001fc40003800104 */
[----:B------:R-:W-:Y:S02]  /*0f40*/  VIADDMNMX R10, R5, R12, R10, PT ;  /* 0x0000000c050a7246 */ /* 0x000fe4000380010a */
[----:B--2---:R-:W-:Y:S01]  /*0f50*/  VIADDMNMX R26, R9, R16, R26, PT ;  /* 0x00000010091a7246 */ /* 0x004fe2000380011a */
[----:B------:R-:W0:Y:S01]  /*0f60*/  LDS R12, [R2+0xb80] ;  /* 0x000b8000020c7984 */ /* 0x000e220000000800 */
[----:B------:R-:W-:Y:S02]  /*0f70*/  VIADDMNMX R27, R16, R5, R27, PT ;  /* 0x00000005101b7246 */ /* 0x000fe4000380011b */
[C---:B-1----:R-:W-:Y:S02]  /*0f80*/  VIADDMNMX R4, R6.reuse, R13, R4, PT ;  /* 0x0000000d06047246 */ /* 0x042fe40003800104 */
[----:B------:R-:W-:Y:S02]  /*0f90*/  VIADDMNMX R26, R6, R17, R26, PT ;  /* 0x00000011061a7246 */ /* 0x000fe4000380011a */
[----:B------:R-:W-:-:S02]  /*0fa0*/  VIADDMNMX R10, R8, R13, R10, PT ;  /* 0x0000000d080a7246 */ /* 0x000fc4000380010a */
[----:B------:R-:W-:Y:S01]  /*0fb0*/  VIADDMNMX R17, R17, R8, R27, PT ;  /* 0x0000000811117246 */ /* 0x000fe2000380011b */
[----:B------:R-:W-:Y:S01]  /*0fc0*/  LDS R13, [R2+0xc00] ;  /* 0x000c0000020d7984 */ /* 0x000fe20000000800 */
[C---:B---3--:R-:W-:Y:S02]  /*0fd0*/  VIADDMNMX R16, R7.reuse, R14, R4, PT ;  /* 0x0000000e07107246 */ /* 0x048fe40003800104 */
[----:B------:R-:W-:Y:S02]  /*0fe0*/  VIADDMNMX R27, R7, R18, R26, PT ;  /* 0x00000012071b7246 */ /* 0x000fe4000380011a */
[----:B----4-:R-:W-:Y:S01]  /*0ff0*/  VIADDMNMX R26, R25, R14, R10, PT ;  /* 0x0000000e191a7246 */ /* 0x010fe2000380010a */
[----:B------:R-:W1:Y:S01]  /*1000*/  LDS.128 R4, [R0+-0x1f90] ;  /* 0xffe0700000047984 */ /* 0x000e620000000c00 */
[----:B------:R-:W-:Y:S02]  /*1010*/  VIADDMNMX R18, R18, R25, R17, PT ;  /* 0x0000001912127246 */ /* 0x000fe40003800111 */
[C---:B-----5:R-:W-:Y:S01]  /*1020*/  VIADDMNMX R14, R24.reuse, R15, R16, PT ;  /* 0x0000000f180e7246 */ /* 0x060fe20003800110 */
[----:B------:R2:W3:Y:S01]  /*1030*/  LDS.128 R8, [R0+0x70] ;  /* 0x0000700000087984 */ /* 0x0004e20000000c00 */
[----:B------:R-:W-:-:S03]  /*1040*/  VIADDMNMX R24, R24, R19, R27, PT ;  /* 0x0000001318187246 */ /* 0x000fc6000380011b */
[----:B------:R-:W4:Y:S04]  /*1050*/  LDS R17, [R2+0xc80] ;  /* 0x000c800002117984 */ /* 0x000f280000000800 */
[----:B------:R-:W5:Y:S01]  /*1060*/  LDS R16, [R2+0xd00] ;  /* 0x000d000002107984 */ /* 0x000f620000000800 */
[----:B--2---:R-:W-:-:S03]  /*1070*/  VIADD R0, R0, 0x80 ;  /* 0x0000008000007836 */ /* 0x004fc60000000000 */
[----:B------:R-:W2:Y:S01]  /*1080*/  LDS R25, [R2+0xe00] ;  /* 0x000e000002197984 */ /* 0x000ea20000000800 */
[----:B0-----:R-:W-:Y:S02]  /*1090*/  VIADDMNMX R15, R12, R15, R26, PT ;  /* 0x0000000f0c0f7246 */ /* 0x001fe4000380011a */
[----:B------:R-:W-:Y:S02]  /*10a0*/  VIADDMNMX R26, R19, R12, R18, PT ;  /* 0x0000000c131a7246 */ /* 0x000fe40003800112 */
[----:B------:R-:W0:Y:S04]  /*10b0*/  LDS R18, [R2+0xd80] ;  /* 0x000d800002127984 */ /* 0x000e280000000800 */
[----:B------:R-:W0:Y:S04]  /*10c0*/  LDS R19, [R2+0xe80] ;  /* 0x000e800002137984 */ /* 0x000e280000000800 */
[----:B------:R-:W-:Y:S01]  /*10d0*/  LDS R12, [R2+0xf80] ;  /* 0x000f8000020c7984 */ /* 0x000fe20000000800 */
[----:B-1----:R-:W-:-:S02]  /*10e0*/  VIADDMNMX R14, R13, R4, R14, PT ;  /* 0x000000040d0e7246 */ /* 0x002fc4000380010e */
[----:B---3--:R-:W-:Y:S02]  /*10f0*/  VIADDMNMX R13, R13, R8, R24, PT ;  /* 0x000000080d0d7246 */ /* 0x008fe40003800118 */
[----:B------:R1:W3:Y:S01]  /*1100*/  LDS R24, [R2+0xf00] ;  /* 0x000f000002187984 */ /* 0x0002e20000000800 */
[----:B----4-:R-:W-:Y:S02]  /*1110*/  VIADDMNMX R15, R17, R4, R15, PT ;  /* 0x00000004110f7246 */ /* 0x010fe4000380010f */
[----:B------:R-:W-:Y:S02]  /*1120*/  VIADDMNMX R26, R8, R17, R26, PT ;  /* 0x00000011081a7246 */ /* 0x000fe4000380011a */
[C---:B-----5:R-:W-:Y:S02]  /*1130*/  VIADDMNMX R14, R16.reuse, R5, R14, PT ;  /* 0x00000005100e7246 */ /* 0x060fe4000380010e */
[----:B------:R-:W-:Y:S01]  /*1140*/  VIADDMNMX R13, R16, R9, R13, PT ;  /* 0x00000009100d7246 */ /* 0x000fe2000380010d */
[----:B-1----:R-:W-:Y:S01]  /*1150*/  VIADD R2, R2, 0x2000 ;  /* 0x0000200002027836 */ /* 0x002fe20000000000 */
[----:B--2---:R-:W-:-:S02]  /*1160*/  VIADDMNMX R14, R25, R6, R14, PT ;  /* 0x00000006190e7246 */ /* 0x004fc4000380010e */
[----:B------:R-:W-:Y:S02]  /*1170*/  VIADDMNMX R13, R25, R10, R13, PT ;  /* 0x0000000a190d7246 */ /* 0x000fe4000380010d */
[----:B0-----:R-:W-:Y:S02]  /*1180*/  VIADDMNMX R15, R18, R5, R15, PT ;  /* 0x00000005120f7246 */ /* 0x001fe4000380010f */
[----:B------:R-:W-:Y:S02]  /*1190*/  VIADDMNMX R26, R9, R18, R26, PT ;  /* 0x00000012091a7246 */ /* 0x000fe4000380011a */
[----:B------:R-:W-:Y:S02]  /*11a0*/  VIADDMNMX R15, R19, R6, R15, PT ;  /* 0x00000006130f7246 */ /* 0x000fe4000380010f */
[----:B------:R-:W-:Y:S02]  /*11b0*/  VIADDMNMX R26, R10, R19, R26, PT ;  /* 0x000000130a1a7246 */ /* 0x000fe4000380011a */
[----:B---3--:R-:W-:-:S02]  /*11c0*/  VIADDMNMX R9, R24, R7, R14, PT ;  /* 0x0000000718097246 */ /* 0x008fc4000380010e */
[----:B------:R-:W-:Y:S02]  /*11d0*/  VIADDMNMX R5, R24, R11, R13, PT ;  /* 0x0000000b18057246 */ /* 0x000fe4000380010d */
[----:B------:R-:W-:Y:S02]  /*11e0*/  VIADDMNMX R7, R12, R7, R15, PT ;  /* 0x000000070c077246 */ /* 0x000fe4000380010f */
[----:B------:R-:W-:Y:S01]  /*11f0*/  VIADDMNMX R11, R11, R12, R26, PT ;  /* 0x0000000c0b0b7246 */ /* 0x000fe2000380011a */
[----:B------:R-:W-:Y:S06]  /*1200*/  BRA.U UP0, `(.L_x_0) ;  /* 0xfffffff100ac7547 */ /* 0x000fec000b83ffff */
[----:B------:R-:W-:Y:S04]  /*1210*/  STG.E desc[UR8][R22.64], R9 ;  /* 0x0000000916007986 */ /* 0x000fe8000c101908 */
[----:B------:R-:W-:Y:S04]  /*1220*/  STG.E desc[UR8][R20.64], R5 ;  /* 0x0000000514007986 */ /* 0x000fe8000c101908 */
[----:B------:R-:W-:Y:S04]  /*1230*/  STG.E desc[UR8][R22.64+0x80], R7 ;  /* 0x0000800716007986 */ /* 0x000fe8000c101908 */
[----:B------:R-:W-:Y:S04]  /*1240*/  STS [R3], R9 ;  /* 0x0000000903007388 */ /* 0x000fe80000000800 */
[----:B------:R-:W-:Y:S04]  /*1250*/  STS [R3+0x2000], R5 ;  /* 0x0020000503007388 */ /* 0x000fe80000000800 */
[----:B------:R-:W-:Y:S04]  /*1260*/  STS [R3+0x80], R7 ;  /* 0x0000800703007388 */ /* 0x000fe80000000800 */
[----:B------:R-:W-:Y:S04]  /*1270*/  STS [R3+0x2080], R11 ;  /* 0x0020800b03007388 */ /* 0x000fe80000000800 */
[----:B------:R-:W-:Y:S01]  /*1280*/  STG.E desc[UR8][R20.64+0x80], R11 ;  /* 0x0000800b14007986 */ /* 0x000fe2000c101908 */
[----:B------:R-:W-:Y:S05]  /*1290*/  EXIT ;  /* 0x000000000000794d */ /* 0x000fea0003800000 */
.L_x_1:
[----:B------:R-:W-:-:S00]  /*12a0*/  BRA `(.L_x_1) ;  /* 0xfffffffc00fc7947 */ /* 0x000fc0000383ffff */
[----:B------:R-:W-:-:S00]  /*12b0*/  NOP ;  /* 0x0000000000007918 */ /* 0x000fc00000000000 */
        /* <DEDUP_REMOVED lines=12> */
.L_x_11:


//--------------------- .text._Z10phase2_verPiii  --------------------------
	.section	.text._Z10phase2_verPiii,"ax",@progbits
	.align	128
        .global         _Z10phase2_verPiii
        .type           _Z10phase2_verPiii,@function
        .size           _Z10phase2_verPiii,(.L_x_12 - _Z10phase2_verPiii)
        .other          _Z10phase2_verPiii,@"STO_CUDA_ENTRY STV_DEFAULT"
_Z10phase2_verPiii:
.text._Z10phase2_verPiii:
[----:B------:R-:W-:Y:S01]  /*0000*/  LDC R1, c[0x0][0x37c] ;  /* 0x0000df00ff017b82 */ /* 0x000fe20000000800 */
[----:B------:R-:W0:Y:S07]  /*0010*/  S2R R2, SR_CTAID.Y ;  /* 0x0000000000027919 */ /* 0x000e2e0000002600 */
[----:B------:R-:W0:Y:S02]  /*0020*/  LDC R3, c[0x0][0x388] ;  /* 0x0000e200ff037b82 */ /* 0x000e240000000800 */
[----:B0-----:R-:W-:-:S13]  /*0030*/  ISETP.NE.AND P0, PT, R2, R3, PT ;  /* 0x000000030200720c */ /* 0x001fda0003f05270 */
[----:B------:R-:W-:Y:S05]  /*0040*/  @!P0 EXIT ;  /* 0x000000000000894d */ /* 0x000fea0003800000 */
[----:B------:R-:W0:Y:S01]  /*0050*/  S2R R9, SR_TID.Y ;  /* 0x0000000000097919 */ /* 0x000e220000002200 */
[----:B------:R-:W1:Y:S01]  /*0060*/  LDC R8, c[0x0][0x38c] ;  /* 0x0000e300ff087b82 */ /* 0x000e620000000800 */
[----:B------:R-:W-:Y:S01]  /*0070*/  IMAD.SHL.U32 R3, R3, 0x40, RZ ;  /* 0x0000004003037824 */ /* 0x000fe200078e00ff */
[----:B------:R-:W2:Y:S01]  /*0080*/  LDCU.64 UR8, c[0x0][0x358] ;  /* 0x00006b00ff0877ac */ /* 0x000ea20008000a00 */
[----:B------:R-:W3:Y:S05]  /*0090*/  S2R R0, SR_TID.X ;  /* 0x0000000000007919 */ /* 0x000eea0000002100 */
[----:B------:R-:W4:Y:S01]  /*00a0*/  LDC.64 R6, c[0x0][0x380] ;  /* 0x0000e000ff067b82 */ /* 0x000f220000000a00 */
[----:B0-----:R-:W-:-:S02]  /*00b0*/  IMAD R2, R2, 0x40, R9 ;  /* 0x0000004002027824 */ /* 0x001fc400078e0209 */
[C-C-:B---3--:R-:W-:Y:S02]  /*00c0*/  IMAD.IADD R5, R3.reuse, 0x1, R0.reuse ;  /* 0x0000000103057824 */ /* 0x148fe400078e0200 */
[-C--:B-1----:R-:W-:Y:S02]  /*00d0*/  IMAD R3, R3, R8.reuse, R3 ;  /* 0x0000000803037224 */ /* 0x082fe400078e0203 */
[-C--:B------:R-:W-:Y:S02]  /*00e0*/  IMAD R4, R9, R8.reuse, R0 ;  /* 0x0000000809047224 */ /* 0x080fe400078e0200 */
[----:B------:R-:W-:Y:S02]  /*00f0*/  IMAD R5, R2, R8, R5 ;  /* 0x0000000802057224 */ /* 0x000fe400078e0205 */
[----:B------:R-:W-:Y:S02]  /*0100*/  IMAD.IADD R13, R3, 0x1, R4 ;  /* 0x00000001030d7824 */ /* 0x000fe400078e0204 */
[----:B------:R-:W-:-:S02]  /*0110*/  IMAD R11, R8, 0x20, R5 ;  /* 0x00000020080b7824 */ /* 0x000fc400078e0205 */
[----:B------:R-:W-:Y:S02]  /*0120*/  IMAD R15, R8, 0x20, R13 ;  /* 0x00000020080f7824 */ /* 0x000fe400078e020d */
[----:B----4-:R-:W-:-:S04]  /*0130*/  IMAD.WIDE R2, R5, 0x4, R6 ;  /* 0x0000000405027825 */ /* 0x010fc800078e0206 */
[--C-:B------:R-:W-:Y:S01]  /*0140*/  IMAD.WIDE R4, R11, 0x4, R6.reuse ;  /* 0x000000040b047825 */ /* 0x100fe200078e0206 */
[----:B--2---:R-:W2:Y:S03]  /*0150*/  LDG.E R19, desc[UR8][R2.64+0x80] ;  /* 0x0000800802137981 */ /* 0x004ea6000c1e1900 */
[--C-:B------:R-:W-:Y:S01]  /*0160*/  IMAD.WIDE R10, R13, 0x4, R6.reuse ;  /* 0x000000040d0a7825 */ /* 0x100fe200078e0206 */
[----:B------:R-:W3:Y:S03]  /*0170*/  LDG.E R17, desc[UR8][R4.64] ;  /* 0x0000000804117981 */ /* 0x000ee6000c1e1900 */
[----:B------:R-:W-:Y:S01]  /*0180*/  IMAD.WIDE R12, R15, 0x4, R6 ;  /* 0x000000040f0c7825 */ /* 0x000fe200078e0206 */
[----:B------:R-:W4:Y:S04]  /*0190*/  LDG.E R21, desc[UR8][R4.64+0x80] ;  /* 0x0000800804157981 */ /* 0x000f28000c1e1900 */
        /* <DEDUP_REMOVED lines=9> */
[----:B------:R-:W-:-:S04]  /*0230*/  ULEA UR5, UR6, UR5, 0x18 ;  /* 0x0000000506057291 */ /* 0x000fc8000f8ec0ff */
[C---:B------:R-:W-:Y:S02]  /*0240*/  LEA R15, R9.reuse, UR4, 0x8 ;  /* 0x00000004090f7c11 */ /* 0x040fe4000f8e40ff */
[----:B------:R-:W-:-:S03]  /*0250*/  LEA R9, R9, UR5, 0x8 ;  /* 0x0000000509097c11 */ /* 0x000fc6000f8e40ff */
[C---:B------:R-:W-:Y:S02]  /*0260*/  IMAD R6, R0.reuse, 0x4, R15 ;  /* 0x0000000400067824 */ /* 0x040fe400078e020f */
[C---:B------:R-:W-:Y:S01]  /*0270*/  IMAD R9, R0.reuse, 0x4, R9 ;  /* 0x0000000400097824 */ /* 0x040fe200078e0209 */
[----:B------:R-:W-:Y:S02]  /*0280*/  UMOV UR4, 0x2000 ;  /* 0x0000200000047882 */ /* 0x000fe40000000000 */
[----:B--2---:R-:W-:Y:S04]  /*0290*/  STS [R6+0x80], R19 ;  /* 0x0000801306007388 */ /* 0x004fe80000000800 */
[----:B---3--:R-:W-:Y:S04]  /*02a0*/  STS [R6+0x2000], R17 ;  /* 0x0020001106007388 */ /* 0x008fe80000000800 */
[----:B----4-:R-:W-:Y:S04]  /*02b0*/  STS [R6+0x2080], R21 ;  /* 0x0020801506007388 */ /* 0x010fe80000000800 */
[----:B-----5:R0:W-:Y:S04]  /*02c0*/  STS [R6], R7 ;  /* 0x0000000706007388 */ /* 0x0201e80000000800 */
[----:B------:R1:W-:Y:S04]  /*02d0*/  STS [R9], R8 ;  /* 0x0000000809007388 */ /* 0x0003e80000000800 */
[----:B------:R1:W-:Y:S04]  /*02e0*/  STS [R9+0x80], R16 ;  /* 0x0000801009007388 */ /* 0x0003e80000000800 */
[----:B------:R1:W-:Y:S04]  /*02f0*/  STS [R9+0x2000], R14 ;  /* 0x0020000e09007388 */ /* 0x0003e80000000800 */
[----:B------:R1:W-:Y:S01]  /*0300*/  STS [R9+0x2080], R18 ;  /* 0x0020801209007388 */ /* 0x0003e20000000800 */
[----:B------:R-:W-:Y:S06]  /*0310*/  BAR.SYNC.DEFER_BLOCKING 0x0 ;  /* 0x0000000000007b1d */ /* 0x000fec0000010000 */
[----:B------:R1:W2:Y:S04]  /*0320*/  LDS R11, [R6] ;  /* 0x00000000060b7984 */ /* 0x0002a80000000800 */
[----:B------:R1:W3:Y:S04]  /*0330*/  LDS R13, [R6+0x2000] ;  /* 0x00200000060d7984 */ /* 0x0002e80000000800 */
[----:B------:R1:W4:Y:S04]  /*0340*/  LDS R23, [R6+0x80] ;  /* 0x0000800006177984 */ /* 0x0003280000000800 */
[----:B------:R1:W1:Y:S01]  /*0350*/  LDS R17, [R6+0x2080] ;  /* 0x0020800006117984 */ /* 0x0002620000000800 */
[----:B0-----:R-:W-:Y:S01]  /*0360*/  LEA R7, R0, UR5, 0x2 ;  /* 0x0000000500077c11 */ /* 0x001fe2000f8e10ff */
[----:B------:R-:W-:-:S04]  /*0370*/  VIADD R0, R15, 0x2000 ;  /* 0x000020000f007836 */ /* 0x000fc80000000000 */
[----:B------:R-:W-:-:S07]  /*0380*/  VIADD R7, R7, 0x1000 ;  /* 0x0000100007077836 */ /* 0x000fce0000000000 */
.L_x_2:
[----:B-1----:R-:W-:Y:S01]  /*0390*/  LDS R8, [R0+-0x2000] ;  /* 0xffe0000000087984 */ /* 0x002fe20000000800 */
[----:B------:R-:W-:-:S03]  /*03a0*/  UIADD3 UR4, UPT, UPT, UR4, 0x80, URZ ;  /* 0x0000008004047890 */ /* 0x000fc6000fffe0ff */
[----:B------:R-:W2:Y:S01]  /*03b0*/  LDS R10, [R7+-0x1000] ;  /* 0xfff00000070a7984 */ /* 0x000ea20000000800 */
[----:B------:R-:W-:Y:S01]  /*03c0*/  UISETP.NE.AND UP0, UPT, UR4, 0x2100, UPT ;  /* 0x000021000400788c */ /* 0x000fe2000bf05270 */
[----:B--2---:R-:W-:-:S05]  /*03d0*/  VIADDMNMX R11, R10, R8, R11, PT ;  /* 0x000000080a0b7246 */ /* 0x004fca000380010b */
[----:B------:R-:W-:Y:S04]  /*03e0*/  STS [R6], R11 ;  /* 0x0000000b06007388 */ /* 0x000fe80000000800 */
[----:B------:R-:W3:Y:S02]  /*03f0*/  LDS R8, [R0] ;  /* 0x0000000000087984 */ /* 0x000ee40000000800 */
[----:B---3--:R-:W-:-:S05]  /*0400*/  VIADDMNMX R13, R10, R8, R13, PT ;  /* 0x000000080a0d7246 */ /* 0x008fca000380010d */
[----:B------:R-:W-:Y:S04]  /*0410*/  STS [R6+0x2000], R13 ;  /* 0x0020000d06007388 */ /* 0x000fe80000000800 */
[----:B------:R-:W-:Y:S04]  /*0420*/  LDS R8, [R0+-0x2000] ;  /* 0xffe0000000087984 */ /* 0x000fe80000000800 */
[----:B------:R-:W4:Y:S02]  /*0430*/  LDS R10, [R7+-0xf80] ;  /* 0xfff08000070a7984 */ /* 0x000f240000000800 */
[----:B----4-:R-:W-:-:S05]  /*0440*/  VIADDMNMX R23, R10, R8, R23, PT ;  /* 0x000000080a177246 */ /* 0x010fca0003800117 */
[----:B------:R-:W-:Y:S04]  /*0450*/  STS [R6+0x80], R23 ;  /* 0x0000801706007388 */ /* 0x000fe80000000800 */
[----:B0-----:R-:W0:Y:S02]  /*0460*/  LDS R8, [R0] ;  /* 0x0000000000087984 */ /* 0x001e240000000800 */
[----:B0-----:R-:W-:-:S05]  /*0470*/  VIADDMNMX R17, R8, R10, R17, PT ;  /* 0x0000000a08117246 */ /* 0x001fca0003800111 */
[----:B------:R-:W-:Y:S04]  /*0480*/  STS [R6+0x2080], R17 ;  /* 0x0020801106007388 */ /* 0x000fe80000000800 */
[----:B------:R-:W-:Y:S04]  /*0490*/  LDS R8, [R0+-0x1ffc] ;  /* 0xffe0040000087984 */ /* 0x000fe80000000800 */
[----:B------:R-:W0:Y:S02]  /*04a0*/  LDS R10, [R7+-0xf00] ;  /* 0xfff10000070a7984 */ /* 0x000e240000000800 */
[----:B0-----:R-:W-:-:S05]  /*04b0*/  VIADDMNMX R11, R10, R8, R11, PT ;  /* 0x000000080a0b7246 */ /* 0x001fca000380010b */
[----:B------:R-:W-:Y:S04]  /*04c0*/  STS [R6], R11 ;  /* 0x0000000b06007388 */ /* 0x000fe80000000800 */
[----:B------:R-:W0:Y:S02]  /*04d0*/  LDS R8, [R0+0x4] ;  /* 0x0000040000087984 */ /* 0x000e240000000800 */
[----:B0-----:R-:W-:-:S05]  /*04e0*/  VIADDMNMX R13, R10, R8, R13, PT ;  /* 0x000000080a0d7246 */ /* 0x001fca000380010d */
[----:B------:R-:W-:Y:S04]  /*04f0*/  STS [R6+0x2000], R13 ;  /* 0x0020000d06007388 */ /* 0x000fe80000000800 */
[----:B------:R-:W-:Y:S04]  /*0500*/  LDS R8, [R0+-0x1ffc] ;  /* 0xffe0040000087984 */ /* 0x000fe80000000800 */
[----:B------:R-:W0:Y:S02]  /*0510*/  LDS R10, [R7+-0xe80] ;  /* 0xfff18000070a7984 */ /* 0x000e240000000800 */
[----:B0-----:R-:W-:-:S05]  /*0520*/  VIADDMNMX R23, R10, R8, R23, PT ;  /* 0x000000080a177246 */ /* 0x001fca0003800117 */
[----:B------:R-:W-:Y:S04]  /*0530*/  STS [R6+0x80], R23 ;  /* 0x0000801706007388 */ /* 0x000fe80000000800 */
[----:B------:R-:W0:Y:S02]  /*0540*/  LDS R8, [R0+0x4] ;  /* 0x0000040000087984 */ /* 0x000e240000000800 */
        /* <DEDUP_REMOVED lines=199> */
[----:B------:R-:W0:Y:S02]  /*11c0*/  LDS R10, [R7] ;  /* 0x00000000070a7984 */ /* 0x000e240000000800 */
[----:B0-----:R-:W-:-:S05]  /*11d0*/  VIADDMNMX R11, R10, R8, R11, PT ;  /* 0x000000080a0b7246 */ /* 0x001fca000380010b */
[----:B------:R-:W-:Y:S04]  /*11e0*/  STS [R6], R11 ;  /* 0x0000000b06007388 */ /* 0x000fe80000000800 */
[----:B------:R-:W0:Y:S02]  /*11f0*/  LDS R8, [R0+0x40] ;  /* 0x0000400000087984 */ /* 0x000e240000000800 */
[----:B0-----:R-:W-:-:S05]  /*1200*/  VIADDMNMX R13, R10, R8, R13, PT ;  /* 0x000000080a0d7246 */ /* 0x001fca000380010d */
[----:B------:R-:W-:Y:S04]  /*1210*/  STS [R6+0x2000], R13 ;  /* 0x0020000d06007388 */ /* 0x000fe80000000800 */
[----:B------:R-:W-:Y:S04]  /*1220*/  LDS R8, [R0+-0x1fc0] ;  /* 0xffe0400000087984 */ /* 0x000fe80000000800 */
[----:B------:R-:W0:Y:S02]  /*1230*/  LDS R10, [R7+0x80] ;  /* 0x00008000070a7984 */ /* 0x000e240000000800 */
[----:B0-----:R-:W-:-:S05]  /*1240*/  VIADDMNMX R23, R10, R8, R23, PT ;  /* 0x000000080a177246 */ /* 0x001fca0003800117 */
[----:B------:R-:W-:Y:S04]  /*1250*/  STS [R6+0x80], R23 ;  /* 0x0000801706007388 */ /* 0x000fe80000000800 */
[----:B------:R-:W0:Y:S02]  /*1260*/  LDS R8, [R0+0x40] ;  /* 0x0000400000087984 */ /* 0x000e240000000800 */
[----:B0-----:R-:W-:-:S05]  /*1270*/  VIADDMNMX R17, R8, R10, R17, PT ;  /* 0x0000000a08117246 */ /* 0x001fca0003800111 */
[----:B------:R-:W-:Y:S04]  /*1280*/  STS [R6+0x2080], R17 ;  /* 0x0020801106007388 */ /* 0x000fe80000000800 */
[----:B------:R-:W-:Y:S04]  /*1290*/  LDS R8, [R0+-0x1fbc] ;  /* 0xffe0440000087984 */ /* 0x000fe80000000800 */
[----:B------:R-:W0:Y:S02]  /*12a0*/  LDS R10, [R7+0x100] ;  /* 0x00010000070a7984 */ /* 0x000e240000000800 */
        /* <DEDUP_REMOVED lines=202> */
[----:B------:R0:W1:Y:S02]  /*1f50*/  LDS R10, [R7+0xf80] ;  /* 0x000f8000070a7984 */ /* 0x0000640000000800 */
[----:B0-----:R-:W-:Y:S01]  /*1f60*/  VIADD R7, R7, 0x2000 ;  /* 0x0000200007077836 */ /* 0x001fe20000000000 */
[----:B-1----:R-:W-:-:S05]  /*1f70*/  VIADDMNMX R23, R10, R8, R23, PT ;  /* 0x000000080a177246 */ /* 0x002fca0003800117 */
[----:B------:R-:W-:Y:S04]  /*1f80*/  STS [R6+0x80], R23 ;  /* 0x0000801706007388 */ /* 0x000fe80000000800 */
[----:B------:R0:W1:Y:S02]  /*1f90*/  LDS R8, [R0+0x7c] ;  /* 0x00007c0000087984 */ /* 0x0000640000000800 */
[----:B0-----:R-:W-:Y:S01]  /*1fa0*/  VIADD R0, R0, 0x80 ;  /* 0x0000008000007836 */ /* 0x001fe20000000000 */
[----:B-1----:R-:W-:-:S05]  /*1fb0*/  VIADDMNMX R17, R8, R10, R17, PT ;  /* 0x0000000a08117246 */ /* 0x002fca0003800111 */
[----:B------:R0:W-:Y:S01]  /*1fc0*/  STS [R6+0x2080], R17 ;  /* 0x0020801106007388 */ /* 0x0001e20000000800 */
[----:B------:R-:W-:Y:S05]  /*1fd0*/  BRA.U UP0, `(.L_x_2) ;  /* 0xffffffe100ec7547 */ /* 0x000fea000b83ffff */
[----:B------:R-:W-:Y:S04]  /*1fe0*/  STG.E desc[UR8][R2.64], R11 ;  /* 0x0000000b02007986 */ /* 0x000fe8000c101908 */
[----:B------:R-:W-:Y:S04]  /*1ff0*/  STG.E desc[UR8][R4.64], R13 ;  /* 0x0000000d04007986 */ /* 0x000fe8000c101908 */
[----:B------:R-:W-:Y:S04]  /*2000*/  STG.E desc[UR8][R2.64+0x80], R23 ;  /* 0x0000801702007986 */ /* 0x000fe8000c101908 */
[----:B------:R-:W-:Y:S01]  /*2010*/  STG.E desc[UR8][R4.64+0x80], R17 ;  /* 0x0000801104007986 */ /* 0x000fe2000c101908 */
[----:B------:R-:W-:Y:S05]  /*2020*/  EXIT ;  /* 0x000000000000794d */ /* 0x000fea0003800000 */
.L_x_3:
        /* <DEDUP_REMOVED lines=13> */
.L_x_12:


//--------------------- .text._Z6phase2Piii       --------------------------
	.section	.text._Z6phase2Piii,"ax",@progbits
	.align	128
        .global         _Z6phase2Piii
        .type           _Z6phase2Piii,@function
        .size           _Z6phase2Piii,(.L_x_13 - _Z6phase2Piii)
        .other          _Z6phase2Piii,@"STO_CUDA_ENTRY STV_DEFAULT"
_Z6phase2Piii:
.text._Z6phase2Piii:
[----:B------:R-:W-:Y:S01]  /*0000*/  LDC R1, c[0x0][0x37c] ;  /* 0x0000df00ff017b82 */ /* 0x000fe20000000800 */
[----:B------:R-:W0:Y:S07]  /*0010*/  S2R R10, SR_CTAID.X ;  /* 0x00000000000a7919 */ /* 0x000e2e0000002500 */
        /* <DEDUP_REMOVED lines=9> */
[----:B0-----:R-:W-:-:S02]  /*00b0*/  IMAD.IADD R3, R2, 0x1, R0 ;  /* 0x0000000102037824 */ /* 0x001fc400078e0200 */
[--C-:B---3--:R-:W-:Y:S02]  /*00c0*/  IMAD R4, R10, 0x40, R11.reuse ;  /* 0x000000400a047824 */ /* 0x108fe400078e020b */
[--C-:B------:R-:W-:Y:S02]  /*00d0*/  IMAD.IADD R5, R2, 0x1, R11.reuse ;  /* 0x0000000102057824 */ /* 0x100fe400078e020b */
[-C--:B-1----:R-:W-:Y:S02]  /*00e0*/  IMAD R3, R3, R6.reuse, R4 ;  /* 0x0000000603037224 */ /* 0x082fe400078e0204 */
[----:B------:R-:W-:Y:S02]  /*00f0*/  IMAD R4, R10, 0x40, R0 ;  /* 0x000000400a047824 */ /* 0x000fe400078e0200 */
[-C--:B------:R-:W-:Y:S02]  /*0100*/  IMAD R2, R2, R6.reuse, R2 ;  /* 0x0000000602027224 */ /* 0x080fe400078e0202 */
[----:B------:R-:W-:-:S02]  /*0110*/  IMAD R9, R0, R6, R11 ;  /* 0x0000000600097224 */ /* 0x000fc400078e020b */
[----:B------:R-:W-:Y:S02]  /*0120*/  IMAD R7, R4, R6, R5 ;  /* 0x0000000604077224 */ /* 0x000fe400078e0205 */
[----:B----4-:R-:W-:-:S04]  /*0130*/  IMAD.WIDE R12, R3, 0x4, R16 ;  /* 0x00000004030c7825 */ /* 0x010fc800078e0210 */
[----:B------:R-:W-:Y:S01]  /*0140*/  IMAD R5, R6, 0x20, R3 ;  /* 0x0000002006057824 */ /* 0x000fe200078e0203 */
[----:B--2---:R-:W2:Y:S01]  /*0150*/  LDG.E R15, desc[UR8][R12.64] ;  /* 0x000000080c0f7981 */ /* 0x004ea2000c1e1900 */
[----:B------:R-:W-:Y:S02]  /*0160*/  IMAD.IADD R3, R2, 0x1, R9 ;  /* 0x0000000102037824 */ /* 0x000fe400078e0209 */
[C---:B------:R-:W-:Y:S01]  /*0170*/  IMAD R9, R6.reuse, 0x20, R7 ;  /* 0x0000002006097824 */ /* 0x040fe200078e0207 */
[----:B------:R0:W3:Y:S01]  /*0180*/  LDG.E R19, desc[UR8][R12.64+0x80] ;  /* 0x000080080c137981 */ /* 0x0000e2000c1e1900 */
[----:B------:R-:W-:Y:S02]  /*0190*/  IMAD R25, R6, 0x20, R3 ;  /* 0x0000002006197824 */ /* 0x000fe400078e0203 */
[----:B------:R-:W-:-:S04]  /*01a0*/  IMAD.WIDE R4, R5, 0x4, R16 ;  /* 0x0000000405047825 */ /* 0x000fc800078e0210 */
[--C-:B------:R-:W-:Y:S01]  /*01b0*/  IMAD.WIDE R6, R7, 0x4, R16.reuse ;  /* 0x0000000407067825 */ /* 0x100fe200078e0210 */
[----:B------:R-:W4:Y:S03]  /*01c0*/  LDG.E R21, desc[UR8][R4.64] ;  /* 0x0000000804157981 */ /* 0x000f26000c1e1900 */
[--C-:B------:R-:W-:Y:S01]  /*01d0*/  IMAD.WIDE R2, R3, 0x4, R16.reuse ;  /* 0x0000000403027825 */ /* 0x100fe200078e0210 */
[----:B------:R-:W5:Y:S03]  /*01e0*/  LDG.E R23, desc[UR8][R4.64+0x80] ;  /* 0x0000800804177981 */ /* 0x000f66000c1e1900 */
[--C-:B------:R-:W-:Y:S01]  /*01f0*/  IMAD.WIDE R8, R9, 0x4, R16.reuse ;  /* 0x0000000409087825 */ /* 0x100fe200078e0210 */
[----:B------:R-:W5:Y:S03]  /*0200*/  LDG.E R18, desc[UR8][R6.64] ;  /* 0x0000000806127981 */ /* 0x000f66000c1e1900 */
[----:B------:R-:W-:Y:S01]  /*0210*/  IMAD.WIDE R16, R25, 0x4, R16 ;  /* 0x0000000419107825 */ /* 0x000fe200078e0210 */
[----:B------:R-:W5:Y:S04]  /*0220*/  LDG.E R26, desc[UR8][R8.64] ;  /* 0x00000008081a7981 */ /* 0x000f68000c1e1900 */
[----:B------:R-:W5:Y:S04]  /*0230*/  LDG.E R24, desc[UR8][R6.64+0x80] ;  /* 0x0000800806187981 */ /* 0x000f68000c1e1900 */
[----:B------:R-:W5:Y:S04]  /*0240*/  LDG.E R22, desc[UR8][R8.64+0x80] ;  /* 0x0000800808167981 */ /* 0x000f68000c1e1900 */
[----:B------:R-:W5:Y:S04]  /*0250*/  LDG.E R20, desc[UR8][R2.64] ;  /* 0x0000000802147981 */ /* 0x000f68000c1e1900 */
[----:B------:R-:W5:Y:S04]  /*0260*/  LDG.E R27, desc[UR8][R2.64+0x80] ;  /* 0x00008008021b7981 */ /* 0x000f68000c1e1900 */
[----:B------:R-:W5:Y:S04]  /*0270*/  LDG.E R28, desc[UR8][R16.64] ;  /* 0x00000008101c7981 */ /* 0x000f68000c1e1900 */
[----:B------:R1:W5:Y:S01]  /*0280*/  LDG.E R29, desc[UR8][R16.64+0x80] ;  /* 0x00008008101d7981 */ /* 0x000362000c1e1900 */
[----:B------:R-:W0:Y:S01]  /*0290*/  S2UR UR6, SR_CgaCtaId ;  /* 0x00000000000679c3 */ /* 0x000e220000008800 */
[----:B------:R-:W-:-:S02]  /*02a0*/  UMOV UR4, 0x400 ;  /* 0x0000040000047882 */ /* 0x000fc40000000000 */
[----:B------:R-:W-:Y:S02]  /*02b0*/  UIADD3 UR5, UPT, UPT, UR4, 0x4000, URZ ;  /* 0x0000400004057890 */ /* 0x000fe4000fffe0ff */
[----:B0-----:R-:W-:Y:S02]  /*02c0*/  ULEA UR7, UR6, UR4, 0x18 ;  /* 0x0000000406077291 */ /* 0x001fe4000f8ec0ff */
[----:B------:R-:W-:Y:S02]  /*02d0*/  UIADD3 UR4, UPT, UPT, UR4, 0x8000, URZ ;  /* 0x0000800004047890 */ /* 0x000fe4000fffe0ff */
[----:B------:R-:W-:Y:S02]  /*02e0*/  ULEA UR5, UR6, UR5, 0x18 ;  /* 0x0000000506057291 */ /* 0x000fe4000f8ec0ff */
[----:B------:R-:W-:Y:S01]  /*02f0*/  ULEA UR6, UR6, UR4, 0x18 ;  /* 0x0000000406067291 */ /* 0x000fe2000f8ec0ff */
[----:B------:R-:W-:-:S03]  /*0300*/  LEA R12, R0, UR7, 0x8 ;  /* 0x00000007000c7c11 */ /* 0x000fc6000f8e40ff */
[C---:B------:R-:W-:Y:S02]  /*0310*/  LEA R14, R0.reuse, UR5, 0x8 ;  /* 0x00000005000e7c11 */ /* 0x040fe4000f8e40ff */
[----:B-1----:R-:W-:Y:S01]  /*0320*/  LEA R16, R0, UR6, 0x8 ;  /* 0x0000000600107c11 */ /* 0x002fe2000f8e40ff */
[C---:B------:R-:W-:Y:S02]  /*0330*/  IMAD R12, R11.reuse, 0x4, R12 ;  /* 0x000000040b0c7824 */ /* 0x040fe400078e020c */
[C---:B------:R-:W-:Y:S02]  /*0340*/  IMAD R13, R11.reuse, 0x4, R14 ;  /* 0x000000040b0d7824 */ /* 0x040fe400078e020e */
[----:B------:R-:W-:Y:S01]  /*0350*/  IMAD R17, R11, 0x4, R16 ;  /* 0x000000040b117824 */ /* 0x000fe200078e0210 */
[----:B------:R-:W-:Y:S01]  /*0360*/  UMOV UR4, URZ ;  /* 0x000000ff00047c82 */ /* 0x000fe20008000000 */
        /* <DEDUP_REMOVED lines=16> */
[----:B------:R0:W4:Y:S04]  /*0470*/  LDS R19, [R12+0x2080] ;  /* 0x002080000c137984 */ /* 0x0001280000000800 */
[----:B------:R0:W0:Y:S04]  /*0480*/  LDS R0, [R13] ;  /* 0x000000000d007984 */ /* 0x0000280000000800 */
[----:B------:R0:W0:Y:S04]  /*0490*/  LDS R2, [R13+0x2000] ;  /* 0x002000000d027984 */ /* 0x0000280000000800 */
[----:B------:R0:W0:Y:S04]  /*04a0*/  LDS R3, [R13+0x80] ;  /* 0x000080000d037984 */ /* 0x0000280000000800 */
[----:B------:R0:W0:Y:S02]  /*04b0*/  LDS R26, [R13+0x2080] ;  /* 0x002080000d1a7984 */ /* 0x0000240000000800 */
.L_x_4:
[----:B------:R-:W-:Y:S02]  /*04c0*/  ULEA UR5, UR4, UR7, 0x8 ;  /* 0x0000000704057291 */ /* 0x000fe4000f8e40ff */
[----:B0-----:R-:W-:Y:S02]  /*04d0*/  IMAD.U32 R15, RZ, RZ, UR4 ;  /* 0x00000004ff0f7e24 */ /* 0x001fe4000f8e00ff */
[----:B------:R-:W-:Y:S02]  /*04e0*/  IMAD.U32 R27, RZ, RZ, UR4 ;  /* 0x00000004ff1b7e24 */ /* 0x000fe4000f8e00ff */
[----:B------:R-:W-:Y:S01]  /*04f0*/  IMAD R15, R15, 0x4, R16 ;  /* 0x000000040f0f7824 */ /* 0x000fe200078e0210 */
[----:B------:R-:W-:Y:S01]  /*0500*/  LEA R20, R11, UR5, 0x2 ;  /* 0x000000050b147c11 */ /* 0x000fe2000f8e10ff */
[----:B------:R-:W-:-:S03]  /*0510*/  ULEA UR5, UR4, UR6, 0x8 ;  /* 0x0000000604057291 */ /* 0x000fc6000f8e40ff */
[----:B------:R-:W-:Y:S04]  /*0520*/  LDS R22, [R15] ;  /* 0x000000000f167984 */ /* 0x000fe80000000800 */
[----:B------:R-:W1:Y:S02]  /*0530*/  LDS R17, [R20] ;  /* 0x0000000014117984 */ /* 0x000e640000000800 */
[----:B-1----:R-:W-:-:S05]  /*0540*/  VIADDMNMX R21, R17, R22, R21, PT ;  /* 0x0000001611157246 */ /* 0x002fca0003800115 */
[----:B------:R-:W-:Y:S04]  /*0550*/  STS [R12], R21 ;  /* 0x000000150c007388 */ /* 0x000fe80000000800 */
[----:B------:R-:W-:Y:S04]  /*0560*/  LDS R18, [R15+0x2000] ;  /* 0x002000000f127984 */ /* 0x000fe80000000800 */
[----:B------:R-:W2:Y:S02]  /*0570*/  LDS R17, [R20] ;  /* 0x0000000014117984 */ /* 0x000ea40000000800 */
[----:B--2---:R-:W-:-:S05]  /*0580*/  VIADDMNMX R23, R17, R18, R23, PT ;  /* 0x0000001211177246 */ /* 0x004fca0003800117 */
[----:B------:R-:W-:Y:S04]  /*0590*/  STS [R12+0x2000], R23 ;  /* 0x002000170c007388 */ /* 0x000fe80000000800 */
[----:B------:R-:W3:Y:S02]  /*05a0*/  LDS R17, [R20+0x80] ;  /* 0x0000800014117984 */ /* 0x000ee40000000800 */
[----:B---3--:R-:W-:-:S05]  /*05b0*/  VIADDMNMX R25, R17, R22, R25, PT ;  /* 0x0000001611197246 */ /* 0x008fca0003800119 */
[----:B------:R-:W-:Y:S04]  /*05c0*/  STS [R12+0x80], R25 ;  /* 0x000080190c007388 */ /* 0x000fe80000000800 */
[----:B------:R-:W4:Y:S02]  /*05d0*/  LDS R17, [R20+0x80] ;  /* 0x0000800014117984 */ /* 0x000f240000000800 */
[----:B----4-:R-:W-:Y:S01]  /*05e0*/  VIADDMNMX R19, R17, R18, R19, PT ;  /* 0x0000001211137246 */ /* 0x010fe20003800113 */
[----:B------:R-:W-:Y:S01]  /*05f0*/  IMAD R18, R27, 0x4, R14 ;  /* 0x000000041b127824 */ /* 0x000fe200078e020e */
[----:B------:R-:W-:Y:S01]  /*0600*/  LEA R17, R11, UR5, 0x2 ;  /* 0x000000050b117c11 */ /* 0x000fe2000f8e10ff */
[----:B------:R-:W-:Y:S02]  /*0610*/  ULEA UR5, UR4, UR7, 0x8 ;  /* 0x0000000704057291 */ /* 0x000fe4000f8e40ff */
[----:B------:R-:W-:Y:S01]  /*0620*/  STS [R12+0x2080], R19 ;  /* 0x002080130c007388 */ /* 0x000fe20000000800 */
[----:B------:R-:W-:-:S03]  /*0630*/  UIADD3 UR4, UPT, UPT, UR4, 0x20, URZ ;  /* 0x0000002004047890 */ /* 0x000fc6000fffe0ff */
[----:B------:R-:W-:Y:S01]  /*0640*/  LDS R27, [R18] ;  /* 0x00000000121b7984 */ /* 0x000fe20000000800 */
[----:B------:R-:W-:-:S03]  /*0650*/  UISETP.NE.AND UP0, UPT, UR4, 0x40, UPT ;  /* 0x000000400400788c */ /* 0x000fc6000bf05270 */
[----:B------:R-:W0:Y:S02]  /*0660*/  LDS R29, [R17] ;  /* 0x00000000111d7984 */ /* 0x000e240000000800 */
[----:B0-----:R-:W-:-:S05]  /*0670*/  VIADDMNMX R0, R29, R27, R0, PT ;  /* 0x0000001b1d007246 */ /* 0x001fca0003800100 */
[----:B------:R-:W-:Y:S04]  /*0680*/  STS [R13], R0 ;  /* 0x000000000d007388 */ /* 0x000fe80000000800 */
[----:B------:R-:W0:Y:S02]  /*0690*/  LDS R20, [R18+0x2000] ;  /* 0x0020000012147984 */ /* 0x000e240000000800 */
[----:B0-----:R-:W-:-:S05]  /*06a0*/  VIADDMNMX R20, R29, R20, R2, PT ;  /* 0x000000141d147246 */ /* 0x001fca0003800102 */
[----:B------:R-:W-:Y:S04]  /*06b0*/  STS [R13+0x2000], R20 ;  /* 0x002000140d007388 */ /* 0x000fe80000000800 */
[----:B------:R-:W-:Y:S04]  /*06c0*/  LDS R24, [R18] ;  /* 0x0000000012187984 */ /* 0x000fe80000000800 */
[----:B------:R-:W0:Y:S02]  /*06d0*/  LDS R27, [R17+0x80] ;  /* 0x00008000111b7984 */ /* 0x000e240000000800 */
[----:B0-----:R-:W-:-:S02]  /*06e0*/  VIADDMNMX R24, R27, R24, R3, PT ;  /* 0x000000181b187246 */ /* 0x001fc40003800103 */
[----:B------:R-:W-:-:S03]  /*06f0*/  LEA R3, R11, UR5, 0x2 ;  /* 0x000000050b037c11 */ /* 0x000fc6000f8e10ff */
[----:B------:R-:W-:Y:S04]  /*0700*/  STS [R13+0x80], R24 ;  /* 0x000080180d007388 */ /* 0x000fe80000000800 */
[----:B------:R-:W0:Y:S02]  /*0710*/  LDS R2, [R18+0x2000] ;  /* 0x0020000012027984 */ /* 0x000e240000000800 */
[----:B0-----:R-:W-:-:S05]  /*0720*/  VIADDMNMX R2, R2, R27, R26, PT ;  /* 0x0000001b02027246 */ /* 0x001fca000380011a */
[----:B------:R-:W-:Y:S04]  /*0730*/  STS [R13+0x2080], R2 ;  /* 0x002080020d007388 */ /* 0x000fe80000000800 */
[----:B------:R-:W-:Y:S04]  /*0740*/  LDS R22, [R15+0x4] ;  /* 0x000004000f167984 */ /* 0x000fe80000000800 */
[----:B------:R-:W0:Y:S02]  /*0750*/  LDS R26, [R3+0x100] ;  /* 0x00010000031a7984 */ /* 0x000e240000000800 */
[----:B0-----:R-:W-:-:S05]  /*0760*/  VIADDMNMX R21, R26, R22, R21, PT ;  /* 0x000000161a157246 */ /* 0x001fca0003800115 */
[----:B------:R-:W-:Y:S04]  /*0770*/  STS [R12], R21 ;  /* 0x000000150c007388 */ /* 0x000fe80000000800 */
[----:B------:R-:W-:Y:S04]  /*0780*/  LDS R26, [R15+0x2004] ;  /* 0x002004000f1a7984 */ /* 0x000fe80000000800 */
[----:B------:R-:W0:Y:S02]  /*0790*/  LDS R27, [R3+0x100] ;  /* 0x00010000031b7984 */ /* 0x000e240000000800 */
[----:B0-----:R-:W-:-:S05]  /*07a0*/  VIADDMNMX R23, R27, R26, R23, PT ;  /* 0x0000001a1b177246 */ /* 0x001fca0003800117 */
[----:B------:R-:W-:Y:S04]  /*07b0*/  STS [R12+0x2000], R23 ;  /* 0x002000170c007388 */ /* 0x000fe80000000800 */
[----:B------:R-:W0:Y:S02]  /*07c0*/  LDS R27, [R3+0x180] ;  /* 0x00018000031b7984 */ /* 0x000e240000000800 */
[----:B0-----:R-:W-:-:S05]  /*07d0*/  VIADDMNMX R25, R27, R22, R25, PT ;  /* 0x000000161b197246 */ /* 0x001fca0003800119 */
        /* <DEDUP_REMOVED lines=8> */
[----:B------:R-:W0:Y:S02]  /*0860*/  LDS R0, [R18+0x2004] ;  /* 0x0020040012007984 */ /* 0x000e240000000800 */
[----:B0-----:R-:W-:-:S05]  /*0870*/  VIADDMNMX R20, R29, R0, R20, PT ;  /* 0x000000001d147246 */ /* 0x001fca0003800114 */
[----:B------:R-:W-:Y:S04]  /*0880*/  STS [R13+0x2000], R20 ;  /* 0x002000140d007388 */ /* 0x000fe80000000800 */
[----:B------:R-:W-:Y:S04]  /*0890*/  LDS R27, [R18+0x4] ;  /* 0x00000400121b7984 */ /* 0x000fe80000000800 */
        /* <DEDUP_REMOVED lines=845> */
[----:B------:R0:W-:Y:S01]  /*3d70*/  STS [R13+0x2080], R26 ;  /* 0x0020801a0d007388 */ /* 0x0001e20000000800 */
[----:B------:R-:W-:Y:S05]  /*3d80*/  BRA.U UP0, `(.L_x_4) ;  /* 0xffffffc500cc7547 */ /* 0x000fea000b83ffff */
[----:B------:R-:W1:Y:S01]  /*3d90*/  S2R R15, SR_TID.X ;  /* 0x00000000000f7919 */ /* 0x000e620000002100 */
[----:B------:R-:W2:Y:S01]  /*3da0*/  LDCU UR4, c[0x0][0x388] ;  /* 0x00007100ff0477ac */ /* 0x000ea20008000800 */
[----:B0-----:R-:W0:Y:S01]  /*3db0*/  LDC.64 R12, c[0x0][0x380] ;  /* 0x0000e000ff0c7b82 */ /* 0x001e220000000a00 */
[----:B------:R-:W3:Y:S01]  /*3dc0*/  S2R R11, SR_TID.Y ;  /* 0x00000000000b7919 */ /* 0x000ee20000002200 */
[----:B------:R-:W4:Y:S01]  /*3dd0*/  LDCU UR5, c[0x0][0x38c] ;  /* 0x00007180ff0577ac */ /* 0x000f220008000800 */
[----:B--2---:R-:W-:Y:S01]  /*3de0*/  USHF.L.U32 UR4, UR4, 0x6, URZ ;  /* 0x0000000604047899 */ /* 0x004fe200080006ff */
[----:B-1----:R-:W-:-:S05]  /*3df0*/  IMAD R10, R10, 0x40, R15 ;  /* 0x000000400a0a7824 */ /* 0x002fca00078e020f */
[----:B---3--:R-:W-:-:S04]  /*3e00*/  VIADD R11, R11, UR4 ;  /* 0x000000040b0b7c36 */ /* 0x008fc80008000000 */
[----:B----4-:R-:W-:-:S04]  /*3e10*/  IMAD R11, R11, UR5, R10 ;  /* 0x000000050b0b7c24 */ /* 0x010fc8000f8e020a */
[----:B0-----:R-:W-:-:S05]  /*3e20*/  IMAD.WIDE R12, R11, 0x4, R12 ;  /* 0x000000040b0c7825 */ /* 0x001fca00078e020c */
[----:B------:R-:W-:Y:S04]  /*3e30*/  STG.E desc[UR8][R12.64], R21 ;  /* 0x000000150c007986 */ /* 0x000fe8000c101908 */
[----:B------:R-:W-:Y:S04]  /*3e40*/  STG.E desc[UR8][R4.64], R23 ;  /* 0x0000001704007986 */ /* 0x000fe8000c101908 */
[----:B------:R-:W-:Y:S04]  /*3e50*/  STG.E desc[UR8][R12.64+0x80], R25 ;  /* 0x000080190c007986 */ /* 0x000fe8000c101908 */
[----:B------:R-:W-:Y:S04]  /*3e60*/  STG.E desc[UR8][R4.64+0x80], R19 ;  /* 0x0000801304007986 */ /* 0x000fe8000c101908 */
[----:B------:R-:W-:Y:S04]  /*3e70*/  STG.E desc[UR8][R6.64], R0 ;  /* 0x0000000006007986 */ /* 0x000fe8000c101908 */
[----:B------:R-:W-:Y:S04]  /*3e80*/  STG.E desc[UR8][R8.64], R2 ;  /* 0x0000000208007986 */ /* 0x000fe8000c101908 */
[----:B------:R-:W-:Y:S04]  /*3e90*/  STG.E desc[UR8][R6.64+0x80], R3 ;  /* 0x0000800306007986 */ /* 0x000fe8000c101908 */
[----:B------:R-:W-:Y:S01]  /*3ea0*/  STG.E desc[UR8][R8.64+0x80], R26 ;  /* 0x0000801a08007986 */ /* 0x000fe2000c101908 */
[----:B------:R-:W-:Y:S05]  /*3eb0*/  EXIT ;  /* 0x000000000000794d */ /* 0x000fea0003800000 */
.L_x_5:
        /* <DEDUP_REMOVED lines=12> */
.L_x_13:


//--------------------- .text._Z10phase2_horPiii  --------------------------
	.section	.text._Z10phase2_horPiii,"ax",@progbits
	.align	128
        .global         _Z10phase2_horPiii
        .type           _Z10phase2_horPiii,@function
        .size           _Z10phase2_horPiii,(.L_x_14 - _Z10phase2_horPiii)
        .other          _Z10phase2_horPiii,@"STO_CUDA_ENTRY STV_DEFAULT"
_Z10phase2_horPiii:
.text._Z10phase2_horPiii:
[----:B------:R-:W-:Y:S01]  /*0000*/  LDC R1, c[0x0][0x37c] ;  /* 0x0000df00ff017b82 */ /* 0x000fe20000000800 */
[----:B------:R-:W0:Y:S07]  /*0010*/  S2R R3, SR_CTAID.X ;  /* 0x0000000000037919 */ /* 0x000e2e0000002500 */
[----:B------:R-:W0:Y:S02]  /*0020*/  LDC R4, c[0x0][0x388] ;  /* 0x0000e200ff047b82 */ /* 0x000e240000000800 */
[----:B0-----:R-:W-:-:S13]  /*0030*/  ISETP.NE.AND P0, PT, R3, R4, PT ;  /* 0x000000040300720c */ /* 0x001fda0003f05270 */
[----:B------:R-:W-:Y:S05]  /*0040*/  @!P0 EXIT ;  /* 0x000000000000894d */ /* 0x000fea0003800000 */
[----:B------:R-:W0:Y:S01]  /*0050*/  S2R R0, SR_TID.X ;  /* 0x0000000000007919 */ /* 0x000e220000002100 */
[----:B------:R-:W1:Y:S01]  /*0060*/  LDC R8, c[0x0][0x38c] ;  /* 0x0000e300ff087b82 */ /* 0x000e620000000800 */
[----:B------:R-:W-:Y:S01]  /*0070*/  IMAD.SHL.U32 R4, R4, 0x40, RZ ;  /* 0x0000004004047824 */ /* 0x000fe200078e00ff */
[----:B------:R-:W2:Y:S01]  /*0080*/  LDCU.64 UR8, c[0x0][0x358] ;  /* 0x00006b00ff0877ac */ /* 0x000ea20008000a00 */
[----:B------:R-:W3:Y:S05]  /*0090*/  S2R R9, SR_TID.Y ;  /* 0x0000000000097919 */ /* 0x000eea0000002200 */
[----:B------:R-:W4:Y:S01]  /*00a0*/  LDC.64 R6, c[0x0][0x380] ;  /* 0x0000e000ff067b82 */ /* 0x000f220000000a00 */
[----:B0-----:R-:W-:-:S02]  /*00b0*/  IMAD R2, R3, 0x40, R0 ;  /* 0x0000004003027824 */ /* 0x001fc400078e0200 */
[C---:B---3--:R-:W-:Y:S02]  /*00c0*/  IMAD.IADD R3, R4.reuse, 0x1, R9 ;  /* 0x0000000104037824 */ /* 0x048fe400078e0209 */
        /* <DEDUP_REMOVED lines=15> */
[----:B------:R0:W5:Y:S04]  /*01c0*/  LDG.E R16, desc[UR8][R10.64+0x80] ;  /* 0x000080080a107981 */ /* 0x000168000c1e1900 */
[----:B------:R-:W5:Y:S04]  /*01d0*/  LDG.E R14, desc[UR8][R12.64] ;  /* 0x000000080c0e7981 */ /* 0x000f68000c1e1900 */
[----:B------:R-:W5:Y:S01]  /*01e0*/  LDG.E R18, desc[UR8][R12.64+0x80] ;  /* 0x000080080c127981 */ /* 0x000f62000c1e1900 */
[----:B------:R-:W1:Y:S01]  /*01f0*/  S2UR UR5, SR_CgaCtaId ;  /* 0x00000000000579c3 */ /* 0x000e620000008800 */
[----:B------:R-:W-:-:S02]  /*0200*/  UMOV UR4, 0x400 ;  /* 0x0000040000047882 */ /* 0x000fc40000000000 */
[----:B-1----:R-:W-:Y:S02]  /*0210*/  ULEA UR6, UR5, UR4, 0x18 ;  /* 0x0000000405067291 */ /* 0x002fe4000f8ec0ff */
[----:B------:R-:W-:-:S04]  /*0220*/  UIADD3 UR4, UPT, UPT, UR4, 0x4000, URZ ;  /* 0x0000400004047890 */ /* 0x000fc8000fffe0ff */
[----:B------:R-:W-:Y:S01]  /*0230*/  ULEA UR4, UR5, UR4, 0x18 ;  /* 0x0000000405047291 */ /* 0x000fe2000f8ec0ff */
[----:B------:R-:W-:-:S05]  /*0240*/  LEA R15, R9, UR6, 0x8 ;  /* 0x00000006090f7c11 */ /* 0x000fca000f8e40ff */
[----:B------:R-:W-:Y:S01]  /*0250*/  LEA R9, R9, UR4, 0x8 ;  /* 0x0000000409097c11 */ /* 0x000fe2000f8e40ff */
[----:B------:R-:W-:-:S04]  /*0260*/  IMAD R6, R0, 0x4, R15 ;  /* 0x0000000400067824 */ /* 0x000fc800078e020f */
[C---:B0-----:R-:W-:Y:S01]  /*0270*/  IMAD R11, R0.reuse, 0x4, R9 ;  /* 0x00000004000b7824 */ /* 0x041fe200078e0209 */
[----:B------:R-:W-:Y:S01]  /*0280*/  LEA R0, R0, UR6, 0x2 ;  /* 0x0000000600007c11 */ /* 0x000fe2000f8e10ff */
[----:B------:R-:W-:-:S04]  /*0290*/  UMOV UR4, 0x2000 ;  /* 0x0000200000047882 */ /* 0x000fc80000000000 */
[----:B------:R-:W-:Y:S01]  /*02a0*/  VIADD R0, R0, 0x1000 ;  /* 0x0000100000007836 */ /* 0x000fe20000000000 */
        /* <DEDUP_REMOVED lines=13> */
[----:B0-----:R-:W-:-:S07]  /*0380*/  VIADD R7, R9, 0x2000 ;  /* 0x0000200009077836 */ /* 0x001fce0000000000 */
.L_x_6:
[----:B-1----:R-:W-:Y:S01]  /*0390*/  LDS R8, [R7+-0x2000] ;  /* 0xffe0000007087984 */ /* 0x002fe20000000800 */
[----:B------:R-:W-:-:S03]  /*03a0*/  UIADD3 UR4, UPT, UPT, UR4, 0x80, URZ ;  /* 0x0000008004047890 */ /* 0x000fc6000fffe0ff */
[----:B------:R-:W2:Y:S01]  /*03b0*/  LDS R9, [R0+-0x1000] ;  /* 0xfff0000000097984 */ /* 0x000ea20000000800 */
[----:B------:R-:W-:Y:S01]  /*03c0*/  UISETP.NE.AND UP0, UPT, UR4, 0x2100, UPT ;  /* 0x000021000400788c */ /* 0x000fe2000bf05270 */
[----:B--2---:R-:W-:-:S05]  /*03d0*/  VIADDMNMX R9, R9, R8, R13, PT ;  /* 0x0000000809097246 */ /* 0x004fca000380010d */
[----:B------:R-:W-:Y:S04]  /*03e0*/  STS [R6], R9 ;  /* 0x0000000906007388 */ /* 0x000fe80000000800 */
[----:B------:R-:W-:Y:S04]  /*03f0*/  LDS R10, [R7] ;  /* 0x00000000070a7984 */ /* 0x000fe80000000800 */
[----:B------:R-:W3:Y:S02]  /*0400*/  LDS R11, [R0+-0x1000] ;  /* 0xfff00000000b7984 */ /* 0x000ee40000000800 */
[----:B---3--:R-:W-:-:S05]  /*0410*/  VIADDMNMX R11, R11, R10, R15, PT ;  /* 0x0000000a0b0b7246 */ /* 0x008fca000380010f */
[----:B------:R-:W-:Y:S04]  /*0420*/  STS [R6+0x2000], R11 ;  /* 0x0020000b06007388 */ /* 0x000fe80000000800 */
[----:B------:R-:W4:Y:S02]  /*0430*/  LDS R12, [R0+-0xf80] ;  /* 0xfff08000000c7984 */ /* 0x000f240000000800 */
[----:B----4-:R-:W-:-:S05]  /*0440*/  VIADDMNMX R23, R12, R8, R23, PT ;  /* 0x000000080c177246 */ /* 0x010fca0003800117 */
[----:B------:R-:W-:Y:S04]  /*0450*/  STS [R6+0x80], R23 ;  /* 0x0000801706007388 */ /* 0x000fe80000000800 */
[----:B0-----:R-:W0:Y:S02]  /*0460*/  LDS R8, [R0+-0xf80] ;  /* 0xfff0800000087984 */ /* 0x001e240000000800 */
[----:B0-----:R-:W-:-:S05]  /*0470*/  VIADDMNMX R17, R8, R10, R17, PT ;  /* 0x0000000a08117246 */ /* 0x001fca0003800111 */
[----:B------:R-:W-:Y:S04]  /*0480*/  STS [R6+0x2080], R17 ;  /* 0x0020801106007388 */ /* 0x000fe80000000800 */
[----:B------:R-:W-:Y:S04]  /*0490*/  LDS R8, [R7+-0x1ffc] ;  /* 0xffe0040007087984 */ /* 0x000fe80000000800 */
[----:B------:R-:W0:Y:S02]  /*04a0*/  LDS R10, [R0+-0xf00] ;  /* 0xfff10000000a7984 */ /* 0x000e240000000800 */
[----:B0-----:R-:W-:-:S05]  /*04b0*/  VIADDMNMX R9, R10, R8, R9, PT ;  /* 0x000000080a097246 */ /* 0x001fca0003800109 */
[----:B------:R-:W-:Y:S04]  /*04c0*/  STS [R6], R9 ;  /* 0x0000000906007388 */ /* 0x000fe80000000800 */
[----:B------:R-:W-:Y:S04]  /*04d0*/  LDS R10, [R7+0x4] ;  /* 0x00000400070a7984 */ /* 0x000fe80000000800 */
[----:B------:R-:W0:Y:S02]  /*04e0*/  LDS R12, [R0+-0xf00] ;  /* 0xfff10000000c7984 */ /* 0x000e240000000800 */
[----:B0-----:R-:W-:-:S05]  /*04f0*/  VIADDMNMX R11, R12, R10, R11, PT ;  /* 0x0000000a0c0b7246 */ /* 0x001fca000380010b */
[----:B------:R-:W-:Y:S04]  /*0500*/  STS [R6+0x2000], R11 ;  /* 0x0020000b06007388 */ /* 0x000fe80000000800 */
[----:B------:R-:W0:Y:S02]  /*0510*/  LDS R12, [R0+-0xe80] ;  /* 0xfff18000000c7984 */ /* 0x000e240000000800 */
[----:B0-----:R-:W-:-:S05]  /*0520*/  VIADDMNMX R23, R12, R8, R23, PT ;  /* 0x000000080c177246 */ /* 0x001fca0003800117 */
[----:B------:R-:W-:Y:S04]  /*0530*/  STS [R6+0x80], R23 ;  /* 0x0000801706007388 */ /* 0x000fe80000000800 */
[----:B------:R-:W0:Y:S02]  /*0540*/  LDS R8, [R0+-0xe80] ;  /* 0xfff1800000087984 */ /* 0x000e240000000800 */
        /* <DEDUP_REMOVED lines=199> */
[----:B------:R-:W0:Y:S02]  /*11c0*/  LDS R10, [R0] ;  /* 0x00000000000a7984 */ /* 0x000e240000000800 */
[----:B0-----:R-:W-:-:S05]  /*11d0*/  VIADDMNMX R9, R10, R8, R9, PT ;  /* 0x000000080a097246 */ /* 0x001fca0003800109 */
[----:B------:R-:W-:Y:S04]  /*11e0*/  STS [R6], R9 ;  /* 0x0000000906007388 */ /* 0x000fe80000000800 */
[----:B------:R-:W-:Y:S04]  /*11f0*/  LDS R10, [R7+0x40] ;  /* 0x00004000070a7984 */ /* 0x000fe80000000800 */
[----:B------:R-:W0:Y:S02]  /*1200*/  LDS R12, [R0] ;  /* 0x00000000000c7984 */ /* 0x000e240000000800 */
        /* <DEDUP_REMOVED lines=208> */
[----:B------:R0:W-:Y:S04]  /*1f10*/  LDS R10, [R7+0x7c] ;  /* 0x00007c00070a7984 */ /* 0x0001e80000000800 */
[----:B------:R-:W1:Y:S01]  /*1f20*/  LDS R15, [R0+0xf00] ;  /* 0x000f0000000f7984 */ /* 0x000e620000000800 */
[----:B0-----:R-:W-:Y:S01]  /*1f30*/  VIADD R7, R7, 0x80 ;  /* 0x0000008007077836 */ /* 0x001fe20000000000 */
[----:B-1----:R-:W-:-:S05]  /*1f40*/  VIADDMNMX R15, R15, R10, R11, PT ;  /* 0x0000000a0f0f7246 */ /* 0x002fca000380010b */
[----:B------:R-:W-:Y:S04]  /*1f50*/  STS [R6+0x2000], R15 ;  /* 0x0020000f06007388 */ /* 0x000fe80000000800 */
[----:B------:R-:W0:Y:S02]  /*1f60*/  LDS R9, [R0+0xf80] ;  /* 0x000f800000097984 */ /* 0x000e240000000800 */
[----:B0-----:R-:W-:-:S05]  /*1f70*/  VIADDMNMX R23, R9, R8, R23, PT ;  /* 0x0000000809177246 */ /* 0x001fca0003800117 */
        /* <DEDUP_REMOVED lines=11> */
.L_x_7:
        /* <DEDUP_REMOVED lines=13> */
.L_x_14:


//--------------------- .text._Z6phase1Piii       --------------------------
	.section	.text._Z6phase1Piii,"ax",@progbits
	.align	128
        .global         _Z6phase1Piii
        .type           _Z6phase1Piii,@function
        .size           _Z6phase1Piii,(.L_x_15 - _Z6phase1Piii)
        .other          _Z6phase1Piii,@"STO_CUDA_ENTRY STV_DEFAULT"
_Z6phase1Piii:
.text._Z6phase1Piii:
[----:B------:R-:W-:Y:S01]  /*0000*/  LDC R1, c[0x0][0x37c] ;  /* 0x0000df00ff017b82 */ /* 0x000fe20000000800 */
[----:B------:R-:W0:Y:S07]  /*0010*/  S2R R6, SR_TID.Y ;  /* 0x0000000000067919 */ /* 0x000e2e0000002200 */
[----:B------:R-:W1:Y:S01]  /*0020*/  LDC.64 R8, c[0x0][0x388] ;  /* 0x0000e200ff087b82 */ /* 0x000e620000000a00 */
[----:B------:R-:W2:Y:S01]  /*0030*/  LDCU.64 UR6, c[0x0][0x358] ;  /* 0x00006b00ff0677ac */ /* 0x000ea20008000a00 */
[----:B------:R-:W0:Y:S06]  /*0040*/  S2R R0, SR_TID.X ;  /* 0x0000000000007919 */ /* 0x000e2c0000002100 */
[----:B------:R-:W3:Y:S01]  /*0050*/  LDC.64 R4, c[0x0][0x380] ;  /* 0x0000e000ff047b82 */ /* 0x000ee20000000a00 */
[----:B-1----:R-:W-:-:S02]  /*0060*/  IMAD R2, R8, R9, R8 ;  /* 0x0000000908027224 */ /* 0x002fc400078e0208 */
[----:B0-----:R-:W-:-:S04]  /*0070*/  IMAD R3, R6, R9, R0 ;  /* 0x0000000906037224 */ /* 0x001fc800078e0200 */
[----:B------:R-:W-:-:S04]  /*0080*/  IMAD R2, R2, 0x40, R3 ;  /* 0x0000004002027824 */ /* 0x000fc800078e0203 */
[----:B------:R-:W-:Y:S02]  /*0090*/  IMAD R7, R9, 0x20, R2 ;  /* 0x0000002009077824 */ /* 0x000fe400078e0202 */
[----:B---3--:R-:W-:-:S04]  /*00a0*/  IMAD.WIDE R2, R2, 0x4, R4 ;  /* 0x0000000402027825 */ /* 0x008fc800078e0204 */
[----:B------:R-:W-:Y:S01]  /*00b0*/  IMAD.WIDE R4, R7, 0x4, R4 ;  /* 0x0000000407047825 */ /* 0x000fe200078e0204 */
[----:B--2---:R-:W2:Y:S04]  /*00c0*/  LDG.E R9, desc[UR6][R2.64] ;  /* 0x0000000602097981 */ /* 0x004ea8000c1e1900 */
[----:B------:R-:W3:Y:S04]  /*00d0*/  LDG.E R11, desc[UR6][R4.64] ;  /* 0x00000006040b7981 */ /* 0x000ee8000c1e1900 */
[----:B------:R-:W4:Y:S04]  /*00e0*/  LDG.E R13, desc[UR6][R2.64+0x80] ;  /* 0x00008006020d7981 */ /* 0x000f28000c1e1900 */
[----:B------:R-:W5:Y:S01]  /*00f0*/  LDG.E R15, desc[UR6][R4.64+0x80] ;  /* 0x00008006040f7981 */ /* 0x000f62000c1e1900 */
[----:B------:R-:W0:Y:S01]  /*0100*/  S2UR UR5, SR_CgaCtaId ;  /* 0x00000000000579c3 */ /* 0x000e220000008800 */
[----:B------:R-:W-:Y:S01]  /*0110*/  UMOV UR4, 0x400 ;  /* 0x0000040000047882 */ /* 0x000fe20000000000 */
[----:B------:R-:W-:Y:S01]  /*0120*/  IMAD.MOV.U32 R8, RZ, RZ, RZ ;  /* 0x000000ffff087224 */ /* 0x000fe200078e00ff */
[----:B0-----:R-:W-:-:S06]  /*0130*/  ULEA UR4, UR5, UR4, 0x18 ;  /* 0x0000000405047291 */ /* 0x001fcc000f8ec0ff */
[----:B------:R-:W-:-:S05]  /*0140*/  LEA R7, R6, UR4, 0x8 ;  /* 0x0000000406077c11 */ /* 0x000fca000f8e40ff */
[----:B------:R-:W-:-:S05]  /*0150*/  IMAD R6, R0, 0x4, R7 ;  /* 0x0000000400067824 */ /* 0x000fca00078e0207 */
[----:B--2---:R0:W-:Y:S04]  /*0160*/  STS [R6], R9 ;  /* 0x0000000906007388 */ /* 0x0041e80000000800 */
[----:B---3--:R0:W-:Y:S04]  /*0170*/  STS [R6+0x2000], R11 ;  /* 0x0020000b06007388 */ /* 0x0081e80000000800 */
[----:B----4-:R0:W-:Y:S04]  /*0180*/  STS [R6+0x80], R13 ;  /* 0x0000800d06007388 */ /* 0x0101e80000000800 */
[----:B-----5:R0:W-:Y:S01]  /*0190*/  STS [R6+0x2080], R15 ;  /* 0x0020800f06007388 */ /* 0x0201e20000000800 */
[----:B------:R-:W-:Y:S06]  /*01a0*/  BAR.SYNC.DEFER_BLOCKING 0x0 ;  /* 0x0000000000007b1d */ /* 0x000fec0000010000 */
.L_x_8:
[C---:B0-----:R-:W-:Y:S01]  /*01b0*/  LEA R11, R8.reuse, UR4, 0x8 ;  /* 0x00000004080b7c11 */ /* 0x041fe2000f8e40ff */
[C---:B------:R-:W-:Y:S01]  /*01c0*/  IMAD R9, R8.reuse, 0x4, R7 ;  /* 0x0000000408097824 */ /* 0x040fe200078e0207 */
[----:B-1----:R-:W-:Y:S01]  /*01d0*/  LDS R13, [R6] ;  /* 0x00000000060d7984 */ /* 0x002fe20000000800 */
[----:B------:R-:W-:Y:S02]  /*01e0*/  VIADD R8, R8, 0x20 ;  /* 0x0000002008087836 */ /* 0x000fe40000000000 */
[----:B------:R-:W-:Y:S01]  /*01f0*/  IMAD R10, R0, 0x4, R11 ;  /* 0x00000004000a7824 */ /* 0x000fe200078e020b */
[----:B------:R-:W-:Y:S02]  /*0200*/  LDS R14, [R6+0x2000] ;  /* 0x00200000060e7984 */ /* 0x000fe40000000800 */
[----:B------:R-:W-:Y:S02]  /*0210*/  ISETP.NE.AND P0, PT, R8, 0x40, PT ;  /* 0x000000400800780c */ /* 0x000fe40003f05270 */
[----:B------:R-:W-:Y:S04]  /*0220*/  LDS R11, [R9] ;  /* 0x00000000090b7984 */ /* 0x000fe80000000800 */
[----:B------:R-:W0:Y:S02]  /*0230*/  LDS R12, [R10] ;  /* 0x000000000a0c7984 */ /* 0x000e240000000800 */
[----:B0-----:R-:W-:-:S05]  /*0240*/  VIADDMNMX R11, R12, R11, R13, PT ;  /* 0x0000000b0c0b7246 */ /* 0x001fca000380010d */
[----:B------:R-:W-:Y:S04]  /*0250*/  STS [R6], R11 ;  /* 0x0000000b06007388 */ /* 0x000fe80000000800 */
[----:B------:R-:W-:Y:S04]  /*0260*/  LDS R12, [R9+0x2000] ;  /* 0x00200000090c7984 */ /* 0x000fe80000000800 */
[----:B------:R-:W0:Y:S02]  /*0270*/  LDS R13, [R10] ;  /* 0x000000000a0d7984 */ /* 0x000e240000000800 */
[----:B0-----:R-:W-:-:S02]  /*0280*/  VIADDMNMX R13, R13, R12, R14, PT ;  /* 0x0000000c0d0d7246 */ /* 0x001fc4000380010e */
[----:B------:R-:W-:Y:S04]  /*0290*/  LDS R14, [R6+0x80] ;  /* 0x00008000060e7984 */ /* 0x000fe80000000800 */
[----:B------:R-:W-:Y:S04]  /*02a0*/  STS [R6+0x2000], R13 ;  /* 0x0020000d06007388 */ /* 0x000fe80000000800 */
[----:B------:R-:W-:Y:S04]  /*02b0*/  LDS R12, [R9] ;  /* 0x00000000090c7984 */ /* 0x000fe80000000800 */
[----:B------:R-:W0:Y:S02]  /*02c0*/  LDS R15, [R10+0x80] ;  /* 0x000080000a0f7984 */ /* 0x000e240000000800 */
[----:B0-----:R-:W-:-:S02]  /*02d0*/  VIADDMNMX R15, R15, R12, R14, PT ;  /* 0x0000000c0f0f7246 */ /* 0x001fc4000380010e */
[----:B------:R-:W-:Y:S04]  /*02e0*/  LDS R14, [R6+0x2080] ;  /* 0x00208000060e7984 */ /* 0x000fe80000000800 */
[----:B------:R-:W-:Y:S04]  /*02f0*/  STS [R6+0x80], R15 ;  /* 0x0000800f06007388 */ /* 0x000fe80000000800 */
[----:B------:R-:W-:Y:S04]  /*0300*/  LDS R11, [R9+0x2000] ;  /* 0x00200000090b7984 */ /* 0x000fe80000000800 */
[----:B------:R-:W0:Y:S02]  /*0310*/  LDS R12, [R10+0x80] ;  /* 0x000080000a0c7984 */ /* 0x000e240000000800 */
[----:B0-----:R-:W-:-:S05]  /*0320*/  VIADDMNMX R11, R12, R11, R14, PT ;  /* 0x0000000b0c0b7246 */ /* 0x001fca000380010e */
[----:B------:R-:W-:Y:S01]  /*0330*/  STS [R6+0x2080], R11 ;  /* 0x0020800b06007388 */ /* 0x000fe20000000800 */
[----:B------:R-:W-:Y:S06]  /*0340*/  BAR.SYNC.DEFER_BLOCKING 0x0 ;  /* 0x0000000000007b1d */ /* 0x000fec0000010000 */
[----:B------:R-:W-:Y:S04]  /*0350*/  LDS R12, [R9+0x4] ;  /* 0x00000400090c7984 */ /* 0x000fe80000000800 */
[----:B------:R-:W-:Y:S04]  /*0360*/  LDS R13, [R10+0x100] ;  /* 0x000100000a0d7984 */ /* 0x000fe80000000800 */
[----:B------:R-:W0:Y:S02]  /*0370*/  LDS R14, [R6] ;  /* 0x00000000060e7984 */ /* 0x000e240000000800 */
[----:B0-----:R-:W-:-:S02]  /*0380*/  VIADDMNMX R13, R13, R12, R14, PT ;  /* 0x0000000c0d0d7246 */ /* 0x001fc4000380010e */
[----:B------:R-:W-:Y:S04]  /*0390*/  LDS R14, [R6+0x2000] ;  /* 0x00200000060e7984 */ /* 0x000fe80000000800 */
[----:B------:R-:W-:Y:S04]  /*03a0*/  STS [R6], R13 ;  /* 0x0000000d06007388 */ /* 0x000fe80000000800 */
[----:B------:R-:W-:Y:S04]  /*03b0*/  LDS R12, [R9+0x2004] ;  /* 0x00200400090c7984 */ /* 0x000fe80000000800 */
[----:B------:R-:W0:Y:S02]  /*03c0*/  LDS R15, [R10+0x100] ;  /* 0x000100000a0f7984 */ /* 0x000e240000000800 */
[----:B0-----:R-:W-:-:S02]  /*03d0*/  VIADDMNMX R15, R15, R12, R14, PT ;  /* 0x0000000c0f0f7246 */ /* 0x001fc4000380010e */
[----:B------:R-:W-:Y:S04]  /*03e0*/  LDS R14, [R6+0x80] ;  /* 0x00008000060e7984 */ /* 0x000fe80000000800 */
[----:B------:R-:W-:Y:S04]  /*03f0*/  STS [R6+0x2000], R15 ;  /* 0x0020000f06007388 */ /* 0x000fe80000000800 */
[----:B------:R-:W-:Y:S04]  /*0400*/  LDS R11, [R9+0x4] ;  /* 0x00000400090b7984 */ /* 0x000fe80000000800 */
        /* <DEDUP_REMOVED lines=637> */
[----:B------:R1:W-:Y:S01]  /*2be0*/  STS [R6+0x2080], R13 ;  /* 0x0020800d06007388 */ /* 0x0003e20000000800 */
[----:B------:R-:W-:Y:S06]  /*2bf0*/  BAR.SYNC.DEFER_BLOCKING 0x0 ;  /* 0x0000000000007b1d */ /* 0x000fec0000010000 */
[----:B------:R-:W-:Y:S05]  /*2c00*/  @P0 BRA `(.L_x_8) ;  /* 0xffffffd400680947 */ /* 0x000fea000383ffff */
[----:B------:R-:W0:Y:S04]  /*2c10*/  LDS R7, [R6] ;  /* 0x0000000006077984 */ /* 0x000e280000000800 */
[----:B------:R-:W2:Y:S04]  /*2c20*/  LDS R9, [R6+0x2000] ;  /* 0x0020000006097984 */ /* 0x000ea80000000800 */
[----:B------:R-:W3:Y:S04]  /*2c30*/  LDS R11, [R6+0x80] ;  /* 0x00008000060b7984 */ /* 0x000ee80000000800 */
[----:B-1----:R-:W1:Y:S04]  /*2c40*/  LDS R13, [R6+0x2080] ;  /* 0x00208000060d7984 */ /* 0x002e680000000800 */
[----:B0-----:R-:W-:Y:S04]  /*2c50*/  STG.E desc[UR6][R2.64], R7 ;  /* 0x0000000702007986 */ /* 0x001fe8000c101906 */
[----:B--2---:R-:W-:Y:S04]  /*2c60*/  STG.E desc[UR6][R4.64], R9 ;  /* 0x0000000904007986 */ /* 0x004fe8000c101906 */
[----:B---3--:R-:W-:Y:S04]  /*2c70*/  STG.E desc[UR6][R2.64+0x80], R11 ;  /* 0x0000800b02007986 */ /* 0x008fe8000c101906 */
[----:B-1----:R-:W-:Y:S01]  /*2c80*/  STG.E desc[UR6][R4.64+0x80], R13 ;  /* 0x0000800d04007986 */ /* 0x002fe2000c101906 */
[----:B------:R-:W-:Y:S05]  /*2c90*/  EXIT ;  /* 0x000000000000794d */ /* 0x000fea0003800000 */
.L_x_9:
        /* <DEDUP_REMOVED lines=14> */
.L_x_15:


//--------------------- .text._Z5boundPii         --------------------------
	.section	.text._Z5boundPii,"ax",@progbits
	.align	128
        .global         _Z5boundPii
        .type           _Z5boundPii,@function
        .size           _Z5boundPii,(.L_x_16 - _Z5boundPii)
        .other          _Z5boundPii,@"STO_CUDA_ENTRY STV_DEFAULT"
_Z5boundPii:
.text._Z5boundPii:
[----:B------:R-:W-:Y:S01]  /*0000*/  LDC R1, c[0x0][0x37c] ;  /* 0x0000df00ff017b82 */ /* 0x000fe20000000800 */
[----:B------:R-:W0:Y:S07]  /*0010*/  S2R R0, SR_CTAID.Y ;  /* 0x0000000000007919 */ /* 0x000e2e0000002600 */
[----:B------:R-:W1:Y:S01]  /*0020*/  LDC.64 R2, c[0x0][0x380] ;  /* 0x0000e000ff027b82 */ /* 0x000e620000000a00 */
[----:B------:R-:W2:Y:S01]  /*0030*/  LDCU UR6, c[0x0][0x388] ;  /* 0x00007100ff0677ac */ /* 0x000ea20008000800 */
[----:B------:R-:W0:Y:S01]  /*0040*/  S2R R5, SR_TID.Y ;  /* 0x0000000000057919 */ /* 0x000e220000002200 */
[----:B------:R-:W3:Y:S01]  /*0050*/  LDCU.64 UR4, c[0x0][0x358] ;  /* 0x00006b00ff0477ac */ /* 0x000ee20008000a00 */
[----:B------:R-:W4:Y:S01]  /*0060*/  S2R R4, SR_CTAID.X ;  /* 0x0000000000047919 */ /* 0x000f220000002500 */
[----:B------:R-:W4:Y:S01]  /*0070*/  S2R R7, SR_TID.X ;  /* 0x0000000000077919 */ /* 0x000f220000002100 */
[----:B0-----:R-:W-:-:S02]  /*0080*/  LEA R0, R0, R5, 0x6 ;  /* 0x0000000500007211 */ /* 0x001fc400078e30ff */
[----:B----4-:R-:W-:-:S05]  /*0090*/  LEA R5, R4, R7, 0x6 ;  /* 0x0000000704057211 */ /* 0x010fca00078e30ff */
[----:B--2---:R-:W-:-:S04]  /*00a0*/  IMAD R5, R0, UR6, R5 ;  /* 0x0000000600057c24 */ /* 0x004fc8000f8e0205 */
[----:B-1----:R-:W-:-:S05]  /*00b0*/  IMAD.WIDE R2, R5, 0x4, R2 ;  /* 0x0000000405027825 */ /* 0x002fca00078e0202 */
[----:B---3--:R-:W2:Y:S02]  /*00c0*/  LDG.E R0, desc[UR4][R2.64] ;  /* 0x0000000402007981 */ /* 0x008ea4000c1e1900 */
[----:B--2---:R-:W-:-:S05]  /*00d0*/  VIMNMX R5, PT, PT, R0, 0x3fffffff, PT ;  /* 0x3fffffff00057848 */ /* 0x004fca0003fe0100 */
[----:B------:R-:W-:Y:S01]  /*00e0*/  STG.E desc[UR4][R2.64], R5 ;  /* 0x0000000502007986 */ /* 0x000fe2000c101904 */
[----:B------:R-:W-:Y:S05]  /*00f0*/  EXIT ;  /* 0x000000000000794d */ /* 0x000fea0003800000 */
.L_x_10:
        /* <DEDUP_REMOVED lines=16> */
.L_x_16:


//--------------------- .nv.shared._Z6phase3Piii  --------------------------
	.section	.nv.shared._Z6phase3Piii,"aw",@nobits
	.sectionflags	@""
	.align	4
.nv.shared._Z6phase3Piii:
	.zero		50176


//--------------------- .nv.shared.reserved.0     --------------------------
	.section	.nv.shared.reserved.0,"aw",@nobits
	.weak		__nv_reservedSMEM_offset_0_alias
	.size		__nv_reservedSMEM_offset_0_alias, 0, 64
	.other		__nv_reservedSMEM_offset_0_alias,@"STO_CUDA_RESERVED_SHARED STV_DEFAULT"
__nv_reservedSMEM_offset_0_alias:
	.zero		0
	.zero		64


//--------------------- .nv.shared._Z10phase2_verPiii --------------------------
	.section	.nv.shared._Z10phase2_verPiii,"aw",@nobits
	.sectionflags	@""
	.align	4
.nv.shared._Z10phase2_verPiii:
	.zero		33792


//--------------------- .nv.shared._Z6phase2Piii  --------------------------
	.section	.nv.shared._Z6phase2Piii,"aw",@nobits
	.sectionflags	@""
	.align	4
.nv.shared._Z6phase2Piii:
	.zero		50176


//--------------------- .nv.shared._Z10phase2_horPiii --------------------------
	.section	.nv.shared._Z10phase2_horPiii,"aw",@nobits
	.sectionflags	@""
	.align	4
.nv.shared._Z10phase2_horPiii:
	.zero		33792


//--------------------- .nv.shared._Z6phase1Piii  --------------------------
	.section	.nv.shared._Z6phase1Piii,"aw",@nobits
	.sectionflags	@""
	.align	4
.nv.shared._Z6phase1Piii:
	.zero		17408


//--------------------- .nv.constant0._Z6phase3Piii --------------------------
	.section	.nv.constant0._Z6phase3Piii,"a",@progbits
	.sectionflags	@""
	.align	4
.nv.constant0._Z6phase3Piii:
	.zero		912


//--------------------- .nv.constant0._Z10phase2_verPiii --------------------------
	.section	.nv.constant0._Z10phase2_verPiii,"a",@progbits
	.sectionflags	@""
	.align	4
.nv.constant0._Z10phase2_verPiii:
	.zero		912


//--------------------- .nv.constant0._Z6phase2Piii --------------------------
	.section	.nv.constant0._Z6phase2Piii,"a",@progbits
	.sectionflags	@""
	.align	4
.nv.constant0._Z6phase2Piii:
	.zero		912


//--------------------- .nv.constant0._Z10phase2_horPiii --------------------------
	.section	.nv.constant0._Z10phase2_horPiii,"a",@progbits
	.sectionflags	@""
	.align	4
.nv.constant0._Z10phase2_horPiii:
	.zero		912


//--------------------- .nv.constant0._Z6phase1Piii --------------------------
	.section	.nv.constant0._Z6phase1Piii,"a",@progbits
	.sectionflags	@""
	.align	4
.nv.constant0._Z6phase1Piii:
	.zero		912


//--------------------- .nv.constant0._Z5boundPii --------------------------
	.section	.nv.constant0._Z5boundPii,"a",@progbits
	.sectionflags	@""
	.align	4
.nv.constant0._Z5boundPii:
	.zero		908


//--------------------- SYMBOLS --------------------------

	.type		.nv.reservedSmem.offset0,@object
	.size		.nv.reservedSmem.offset0,0x4
	.type		.nv.reservedSmem.cap,@object
	.size		.nv.reservedSmem.cap,0x4
